//
// Generated by NVIDIA NVVM Compiler
//
// Compiler Build ID: CL-36424714
// Cuda compilation tools, release 13.0, V13.0.88
// Based on NVVM 20.0.0
//

.version 9.0
.target sm_100
.address_size 64

	// .globl	_Z15calculateGlobalPiS_iii
// _ZZ15calculateSharedPiS_iiiE16shared_input_tab has been demoted

.visible .entry _Z15calculateGlobalPiS_iii(
	.param .u64 .ptr .align 1 _Z15calculateGlobalPiS_iii_param_0,
	.param .u64 .ptr .align 1 _Z15calculateGlobalPiS_iii_param_1,
	.param .u32 _Z15calculateGlobalPiS_iii_param_2,
	.param .u32 _Z15calculateGlobalPiS_iii_param_3,
	.param .u32 _Z15calculateGlobalPiS_iii_param_4
)
{
	.reg .pred 	%p<20>;
	.reg .b32 	%r<204>;
	.reg .b64 	%rd<56>;

	ld.param.u64 	%rd4, [_Z15calculateGlobalPiS_iii_param_0];
	ld.param.u64 	%rd5, [_Z15calculateGlobalPiS_iii_param_1];
	ld.param.u32 	%r76, [_Z15calculateGlobalPiS_iii_param_2];
	ld.param.u32 	%r77, [_Z15calculateGlobalPiS_iii_param_3];
	ld.param.u32 	%r78, [_Z15calculateGlobalPiS_iii_param_4];
	cvta.to.global.u64 	%rd1, %rd5;
	cvta.to.global.u64 	%rd2, %rd4;
	mov.u32 	%r79, %ctaid.y;
	mov.u32 	%r80, %ntid.y;
	mov.u32 	%r81, %tid.y;
	mad.lo.s32 	%r82, %r79, %r80, %r81;
	mul.lo.s32 	%r1, %r78, %r82;
	mov.u32 	%r83, %ctaid.x;
	mov.u32 	%r84, %ntid.x;
	mul.lo.s32 	%r2, %r83, %r84;
	mov.u32 	%r3, %tid.x;
	add.s32 	%r4, %r2, %r3;
	shl.b32 	%r5, %r77, 1;
	sub.s32 	%r6, %r76, %r5;
	setp.lt.s32 	%p1, %r78, 1;
	@%p1 bra 	$L__BB0_34;
	add.s32 	%r185, %r1, -1;
	neg.s32 	%r8, %r77;
	setp.gt.s32 	%p2, %r77, -1;
	@%p2 bra 	$L__BB0_19;
	and.b32  	%r9, %r78, 3;
	setp.lt.u32 	%p11, %r78, 4;
	@%p11 bra 	$L__BB0_14;
	add.s32 	%r184, %r1, 1;
	add.s32 	%r157, %r1, 3;
	mad.lo.s32 	%r183, %r6, %r157, %r4;
	shl.b32 	%r158, %r76, 2;
	shl.b32 	%r159, %r77, 3;
	sub.s32 	%r12, %r158, %r159;
	add.s32 	%r160, %r1, 2;
	mad.lo.s32 	%r182, %r6, %r160, %r4;
	mul.lo.s32 	%r161, %r1, %r6;
	add.s32 	%r162, %r161, %r6;
	add.s32 	%r181, %r4, %r162;
	add.s32 	%r163, %r3, %r161;
	add.s32 	%r180, %r163, %r2;
	and.b32  	%r164, %r78, 2147483644;
	neg.s32 	%r179, %r164;
$L__BB0_4:
	add.s32 	%r165, %r184, -1;
	max.s32 	%r166, %r4, %r165;
	setp.ge.s32 	%p12, %r166, %r6;
	@%p12 bra 	$L__BB0_6;
	mul.wide.s32 	%rd46, %r180, 4;
	add.s64 	%rd47, %rd1, %rd46;
	mov.b32 	%r167, 0;
	st.global.u32 	[%rd47], %r167;
$L__BB0_6:
	max.s32 	%r168, %r4, %r184;
	setp.ge.s32 	%p13, %r168, %r6;
	@%p13 bra 	$L__BB0_8;
	mul.wide.s32 	%rd48, %r181, 4;
	add.s64 	%rd49, %rd1, %rd48;
	mov.b32 	%r169, 0;
	st.global.u32 	[%rd49], %r169;
$L__BB0_8:
	add.s32 	%r170, %r184, 1;
	max.s32 	%r171, %r4, %r170;
	setp.ge.s32 	%p14, %r171, %r6;
	@%p14 bra 	$L__BB0_10;
	mul.wide.s32 	%rd50, %r182, 4;
	add.s64 	%rd51, %rd1, %rd50;
	mov.b32 	%r172, 0;
	st.global.u32 	[%rd51], %r172;
$L__BB0_10:
	add.s32 	%r173, %r184, 2;
	max.s32 	%r174, %r4, %r173;
	setp.ge.s32 	%p15, %r174, %r6;
	@%p15 bra 	$L__BB0_12;
	mul.wide.s32 	%rd52, %r183, 4;
	add.s64 	%rd53, %rd1, %rd52;
	mov.b32 	%r175, 0;
	st.global.u32 	[%rd53], %r175;
$L__BB0_12:
	add.s32 	%r184, %r184, 4;
	add.s32 	%r183, %r183, %r12;
	add.s32 	%r182, %r182, %r12;
	add.s32 	%r181, %r181, %r12;
	add.s32 	%r180, %r180, %r12;
	add.s32 	%r179, %r179, 4;
	setp.ne.s32 	%p16, %r179, 0;
	@%p16 bra 	$L__BB0_4;
	add.s32 	%r185, %r184, -2;
$L__BB0_14:
	setp.eq.s32 	%p17, %r9, 0;
	@%p17 bra 	$L__BB0_34;
	mad.lo.s32 	%r176, %r6, %r185, %r6;
	add.s32 	%r187, %r4, %r176;
	neg.s32 	%r186, %r9;
$L__BB0_16:
	.pragma "nounroll";
	add.s32 	%r185, %r185, 1;
	max.s32 	%r177, %r4, %r185;
	setp.ge.s32 	%p18, %r177, %r6;
	@%p18 bra 	$L__BB0_18;
	mul.wide.s32 	%rd54, %r187, 4;
	add.s64 	%rd55, %rd1, %rd54;
	mov.b32 	%r178, 0;
	st.global.u32 	[%rd55], %r178;
$L__BB0_18:
	add.s32 	%r187, %r187, %r6;
	add.s32 	%r186, %r186, 1;
	setp.eq.s32 	%p19, %r186, 0;
	@%p19 bra 	$L__BB0_34;
	bra.uni 	$L__BB0_16;
$L__BB0_19:
	add.s32 	%r86, %r5, 1;
	and.b32  	%r39, %r77, 1;
	and.b32  	%r87, %r86, -16;
	neg.s32 	%r40, %r87;
	add.s32 	%r88, %r3, %r77;
	add.s32 	%r41, %r88, %r2;
	shl.b32 	%r42, %r76, 4;
	add.s32 	%r43, %r77, %r4;
	mov.b32 	%r189, 0;
	mul.wide.s32 	%rd41, %r76, 4;
$L__BB0_20:
	add.s32 	%r185, %r185, 1;
	max.s32 	%r89, %r4, %r185;
	setp.ge.s32 	%p3, %r89, %r6;
	@%p3 bra 	$L__BB0_33;
	add.s32 	%r47, %r185, %r77;
	mad.lo.s32 	%r48, %r76, %r185, %r41;
	mov.b32 	%r198, 0;
	mov.u32 	%r191, %r8;
$L__BB0_22:
	setp.lt.u32 	%p4, %r5, 15;
	add.s32 	%r51, %r43, %r191;
	mov.u32 	%r197, %r8;
	@%p4 bra 	$L__BB0_25;
	add.s32 	%r193, %r48, %r191;
	mov.u32 	%r194, %r40;
	mov.u32 	%r197, %r8;
$L__BB0_24:
	.pragma "nounroll";
	mul.wide.s32 	%rd6, %r193, 4;
	add.s64 	%rd7, %rd2, %rd6;
	ld.global.u32 	%r91, [%rd7];
	add.s32 	%r92, %r91, %r198;
	mul.wide.s32 	%rd8, %r76, 4;
	add.s64 	%rd9, %rd7, %rd8;
	ld.global.u32 	%r93, [%rd9];
	add.s32 	%r94, %r93, %r92;
	add.s64 	%rd10, %rd9, %rd8;
	ld.global.u32 	%r95, [%rd10];
	add.s32 	%r96, %r95, %r94;
	add.s64 	%rd11, %rd10, %rd8;
	ld.global.u32 	%r97, [%rd11];
	add.s32 	%r98, %r97, %r96;
	add.s64 	%rd12, %rd11, %rd8;
	ld.global.u32 	%r99, [%rd12];
	add.s32 	%r100, %r99, %r98;
	add.s64 	%rd13, %rd12, %rd8;
	ld.global.u32 	%r101, [%rd13];
	add.s32 	%r102, %r101, %r100;
	add.s64 	%rd14, %rd13, %rd8;
	ld.global.u32 	%r103, [%rd14];
	add.s32 	%r104, %r103, %r102;
	add.s64 	%rd15, %rd14, %rd8;
	ld.global.u32 	%r105, [%rd15];
	add.s32 	%r106, %r105, %r104;
	add.s64 	%rd16, %rd15, %rd8;
	ld.global.u32 	%r107, [%rd16];
	add.s32 	%r108, %r107, %r106;
	add.s64 	%rd17, %rd16, %rd8;
	ld.global.u32 	%r109, [%rd17];
	add.s32 	%r110, %r109, %r108;
	add.s64 	%rd18, %rd17, %rd8;
	ld.global.u32 	%r111, [%rd18];
	add.s32 	%r112, %r111, %r110;
	add.s64 	%rd19, %rd18, %rd8;
	ld.global.u32 	%r113, [%rd19];
	add.s32 	%r114, %r113, %r112;
	add.s64 	%rd20, %rd19, %rd8;
	ld.global.u32 	%r115, [%rd20];
	add.s32 	%r116, %r115, %r114;
	add.s64 	%rd21, %rd20, %rd8;
	ld.global.u32 	%r117, [%rd21];
	add.s32 	%r118, %r117, %r116;
	add.s64 	%rd22, %rd21, %rd8;
	ld.global.u32 	%r119, [%rd22];
	add.s32 	%r120, %r119, %r118;
	add.s64 	%rd23, %rd22, %rd8;
	ld.global.u32 	%r121, [%rd23];
	add.s32 	%r198, %r121, %r120;
	add.s32 	%r197, %r197, 16;
	add.s32 	%r194, %r194, 16;
	add.s32 	%r193, %r193, %r42;
	setp.ne.s32 	%p5, %r194, 0;
	@%p5 bra 	$L__BB0_24;
$L__BB0_25:
	and.b32  	%r122, %r5, 14;
	setp.lt.u32 	%p6, %r122, 7;
	@%p6 bra 	$L__BB0_27;
	add.s32 	%r123, %r47, %r197;
	mad.lo.s32 	%r124, %r123, %r76, %r51;
	mul.wide.s32 	%rd24, %r124, 4;
	add.s64 	%rd25, %rd2, %rd24;
	ld.global.u32 	%r125, [%rd25];
	add.s32 	%r126, %r125, %r198;
	mul.wide.s32 	%rd26, %r76, 4;
	add.s64 	%rd27, %rd25, %rd26;
	ld.global.u32 	%r127, [%rd27];
	add.s32 	%r128, %r127, %r126;
	add.s64 	%rd28, %rd27, %rd26;
	ld.global.u32 	%r129, [%rd28];
	add.s32 	%r130, %r129, %r128;
	add.s64 	%rd29, %rd28, %rd26;
	ld.global.u32 	%r131, [%rd29];
	add.s32 	%r132, %r131, %r130;
	add.s64 	%rd30, %rd29, %rd26;
	ld.global.u32 	%r133, [%rd30];
	add.s32 	%r134, %r133, %r132;
	add.s64 	%rd31, %rd30, %rd26;
	ld.global.u32 	%r135, [%rd31];
	add.s32 	%r136, %r135, %r134;
	add.s64 	%rd32, %rd31, %rd26;
	ld.global.u32 	%r137, [%rd32];
	add.s32 	%r138, %r137, %r136;
	add.s64 	%rd33, %rd32, %rd26;
	ld.global.u32 	%r139, [%rd33];
	add.s32 	%r198, %r139, %r138;
	add.s32 	%r197, %r197, 8;
$L__BB0_27:
	and.b32  	%r140, %r5, 6;
	setp.lt.u32 	%p7, %r140, 3;
	@%p7 bra 	$L__BB0_29;
	add.s32 	%r141, %r47, %r197;
	mad.lo.s32 	%r142, %r141, %r76, %r51;
	mul.wide.s32 	%rd34, %r142, 4;
	add.s64 	%rd35, %rd2, %rd34;
	ld.global.u32 	%r143, [%rd35];
	add.s32 	%r144, %r143, %r198;
	add.s64 	%rd37, %rd35, %rd41;
	ld.global.u32 	%r145, [%rd37];
	add.s32 	%r146, %r145, %r144;
	add.s64 	%rd38, %rd37, %rd41;
	ld.global.u32 	%r147, [%rd38];
	add.s32 	%r148, %r147, %r146;
	add.s64 	%rd39, %rd38, %rd41;
	ld.global.u32 	%r149, [%rd39];
	add.s32 	%r198, %r149, %r148;
	add.s32 	%r197, %r197, 4;
$L__BB0_29:
	setp.eq.s32 	%p8, %r39, 0;
	add.s32 	%r150, %r47, %r197;
	mad.lo.s32 	%r151, %r150, %r76, %r51;
	mul.wide.s32 	%rd40, %r151, 4;
	add.s64 	%rd3, %rd2, %rd40;
	ld.global.u32 	%r152, [%rd3];
	add.s32 	%r198, %r152, %r198;
	@%p8 bra 	$L__BB0_31;
	add.s64 	%rd42, %rd3, %rd41;
	ld.global.u32 	%r153, [%rd42];
	add.s32 	%r154, %r153, %r198;
	add.s64 	%rd43, %rd42, %rd41;
	ld.global.u32 	%r155, [%rd43];
	add.s32 	%r198, %r155, %r154;
$L__BB0_31:
	add.s32 	%r74, %r191, 1;
	setp.ne.s32 	%p9, %r191, %r77;
	mov.u32 	%r191, %r74;
	@%p9 bra 	$L__BB0_22;
	mad.lo.s32 	%r156, %r185, %r6, %r4;
	mul.wide.s32 	%rd44, %r156, 4;
	add.s64 	%rd45, %rd1, %rd44;
	st.global.u32 	[%rd45], %r198;
$L__BB0_33:
	add.s32 	%r189, %r189, 1;
	setp.ne.s32 	%p10, %r189, %r78;
	@%p10 bra 	$L__BB0_20;
$L__BB0_34:
	ret;

}
	// .globl	_Z15calculateSharedPiS_iii
.visible .entry _Z15calculateSharedPiS_iii(
	.param .u64 .ptr .align 1 _Z15calculateSharedPiS_iii_param_0,
	.param .u64 .ptr .align 1 _Z15calculateSharedPiS_iii_param_1,
	.param .u32 _Z15calculateSharedPiS_iii_param_2,
	.param .u32 _Z15calculateSharedPiS_iii_param_3,
	.param .u32 _Z15calculateSharedPiS_iii_param_4
)
{
	.reg .pred 	%p<14>;
	.reg .b32 	%r<164>;
	.reg .b64 	%rd<10>;
	// demoted variable
	.shared .align 4 .b8 _ZZ15calculateSharedPiS_iiiE16shared_input_tab[12996];
	ld.param.u64 	%rd4, [_Z15calculateSharedPiS_iii_param_0];
	ld.param.u64 	%rd5, [_Z15calculateSharedPiS_iii_param_1];
	ld.param.u32 	%r50, [_Z15calculateSharedPiS_iii_param_2];
	ld.param.u32 	%r51, [_Z15calculateSharedPiS_iii_param_3];
	ld.param.u32 	%r52, [_Z15calculateSharedPiS_iii_param_4];
	mov.u32 	%r53, %ctaid.y;
	mov.u32 	%r54, %ntid.y;
	mov.u32 	%r1, %tid.y;
	mad.lo.s32 	%r2, %r53, %r54, %r1;
	mov.u32 	%r3, %tid.x;
	shl.b32 	%r4, %r51, 1;
	sub.s32 	%r5, %r50, %r4;
	setp.lt.s32 	%p1, %r52, 1;
	@%p1 bra 	$L__BB1_23;
	or.b32  	%r6, %r3, %r1;
	mul.lo.s32 	%r7, %r5, %r2;
	max.s32 	%r8, %r4, 0;
	add.s32 	%r56, %r8, 1;
	and.b32  	%r9, %r8, 14;
	and.b32  	%r10, %r8, 6;
	and.b32  	%r11, %r56, 2147483632;
	and.b32  	%r12, %r8, 2;
	cvta.to.global.u64 	%rd6, %rd4;
	add.s64 	%rd1, %rd6, 8;
	mov.u32 	%r57, %ntid.x;
	mov.u32 	%r58, %ctaid.x;
	mad.lo.s32 	%r13, %r58, %r57, %r3;
	cvta.to.global.u64 	%rd2, %rd5;
	mov.b32 	%r147, 0;
$L__BB1_2:
	mad.lo.s32 	%r15, %r147, %r5, %r13;
	max.s32 	%r59, %r15, %r2;
	setp.ge.s32 	%p2, %r59, %r5;
	@%p2 bra 	$L__BB1_22;
	setp.ne.s32 	%p3, %r6, 0;
	@%p3 bra 	$L__BB1_9;
	mov.b32 	%r148, 0;
$L__BB1_5:
	add.s32 	%r62, %r148, %r2;
	mad.lo.s32 	%r150, %r62, %r50, %r15;
	mov.u32 	%r63, _ZZ15calculateSharedPiS_iiiE16shared_input_tab;
	mad.lo.s32 	%r64, %r148, 228, %r63;
	add.s32 	%r149, %r64, 8;
	mov.b32 	%r151, 8;
$L__BB1_6:
	mul.wide.s32 	%rd7, %r150, 4;
	add.s64 	%rd3, %rd1, %rd7;
	ld.global.u32 	%r65, [%rd3+-8];
	st.shared.u32 	[%r149+-8], %r65;
	setp.eq.s32 	%p4, %r151, 232;
	@%p4 bra 	$L__BB1_8;
	ld.global.u32 	%r66, [%rd3+-4];
	st.shared.u32 	[%r149+-4], %r66;
	ld.global.u32 	%r67, [%rd3];
	st.shared.u32 	[%r149], %r67;
	ld.global.u32 	%r68, [%rd3+4];
	st.shared.u32 	[%r149+4], %r68;
	add.s32 	%r151, %r151, 16;
	add.s32 	%r150, %r150, 4;
	add.s32 	%r149, %r149, 16;
	bra.uni 	$L__BB1_6;
$L__BB1_8:
	add.s32 	%r148, %r148, 1;
	setp.ne.s32 	%p5, %r148, 57;
	@%p5 bra 	$L__BB1_5;
$L__BB1_9:
	setp.lt.s32 	%p6, %r51, 0;
	bar.sync 	0;
	mov.b32 	%r157, 0;
	@%p6 bra 	$L__BB1_21;
	mov.b32 	%r152, 0;
	mov.u32 	%r157, %r152;
$L__BB1_11:
	setp.lt.s32 	%p7, %r4, 15;
	add.s32 	%r72, %r152, %r1;
	mad.lo.s32 	%r28, %r72, 57, %r3;
	mov.b32 	%r158, 0;
	@%p7 bra 	$L__BB1_14;
	mov.b32 	%r154, 0;
$L__BB1_13:
	.pragma "nounroll";
	add.s32 	%r74, %r28, %r154;
	shl.b32 	%r75, %r74, 2;
	mov.u32 	%r76, _ZZ15calculateSharedPiS_iiiE16shared_input_tab;
	add.s32 	%r77, %r76, %r75;
	ld.shared.u32 	%r78, [%r77];
	add.s32 	%r79, %r78, %r157;
	ld.shared.u32 	%r80, [%r77+4];
	add.s32 	%r81, %r80, %r79;
	ld.shared.u32 	%r82, [%r77+8];
	add.s32 	%r83, %r82, %r81;
	ld.shared.u32 	%r84, [%r77+12];
	add.s32 	%r85, %r84, %r83;
	ld.shared.u32 	%r86, [%r77+16];
	add.s32 	%r87, %r86, %r85;
	ld.shared.u32 	%r88, [%r77+20];
	add.s32 	%r89, %r88, %r87;
	ld.shared.u32 	%r90, [%r77+24];
	add.s32 	%r91, %r90, %r89;
	ld.shared.u32 	%r92, [%r77+28];
	add.s32 	%r93, %r92, %r91;
	ld.shared.u32 	%r94, [%r77+32];
	add.s32 	%r95, %r94, %r93;
	ld.shared.u32 	%r96, [%r77+36];
	add.s32 	%r97, %r96, %r95;
	ld.shared.u32 	%r98, [%r77+40];
	add.s32 	%r99, %r98, %r97;
	ld.shared.u32 	%r100, [%r77+44];
	add.s32 	%r101, %r100, %r99;
	ld.shared.u32 	%r102, [%r77+48];
	add.s32 	%r103, %r102, %r101;
	ld.shared.u32 	%r104, [%r77+52];
	add.s32 	%r105, %r104, %r103;
	ld.shared.u32 	%r106, [%r77+56];
	add.s32 	%r107, %r106, %r105;
	ld.shared.u32 	%r108, [%r77+60];
	add.s32 	%r157, %r108, %r107;
	add.s32 	%r154, %r154, 16;
	setp.ne.s32 	%p8, %r154, %r11;
	mov.u32 	%r158, %r11;
	@%p8 bra 	$L__BB1_13;
$L__BB1_14:
	setp.lt.u32 	%p9, %r9, 7;
	@%p9 bra 	$L__BB1_16;
	add.s32 	%r109, %r28, %r158;
	shl.b32 	%r110, %r109, 2;
	mov.u32 	%r111, _ZZ15calculateSharedPiS_iiiE16shared_input_tab;
	add.s32 	%r112, %r111, %r110;
	ld.shared.u32 	%r113, [%r112];
	add.s32 	%r114, %r113, %r157;
	ld.shared.u32 	%r115, [%r112+4];
	add.s32 	%r116, %r115, %r114;
	ld.shared.u32 	%r117, [%r112+8];
	add.s32 	%r118, %r117, %r116;
	ld.shared.u32 	%r119, [%r112+12];
	add.s32 	%r120, %r119, %r118;
	ld.shared.u32 	%r121, [%r112+16];
	add.s32 	%r122, %r121, %r120;
	ld.shared.u32 	%r123, [%r112+20];
	add.s32 	%r124, %r123, %r122;
	ld.shared.u32 	%r125, [%r112+24];
	add.s32 	%r126, %r125, %r124;
	ld.shared.u32 	%r127, [%r112+28];
	add.s32 	%r157, %r127, %r126;
	add.s32 	%r158, %r158, 8;
$L__BB1_16:
	setp.lt.u32 	%p10, %r10, 3;
	@%p10 bra 	$L__BB1_18;
	add.s32 	%r128, %r28, %r158;
	shl.b32 	%r129, %r128, 2;
	mov.u32 	%r130, _ZZ15calculateSharedPiS_iiiE16shared_input_tab;
	add.s32 	%r131, %r130, %r129;
	ld.shared.u32 	%r132, [%r131];
	add.s32 	%r133, %r132, %r157;
	ld.shared.u32 	%r134, [%r131+4];
	add.s32 	%r135, %r134, %r133;
	ld.shared.u32 	%r136, [%r131+8];
	add.s32 	%r137, %r136, %r135;
	ld.shared.u32 	%r138, [%r131+12];
	add.s32 	%r157, %r138, %r137;
	add.s32 	%r158, %r158, 4;
$L__BB1_18:
	setp.eq.s32 	%p11, %r12, 0;
	add.s32 	%r139, %r28, %r158;
	shl.b32 	%r140, %r139, 2;
	mov.u32 	%r141, _ZZ15calculateSharedPiS_iiiE16shared_input_tab;
	add.s32 	%r43, %r141, %r140;
	ld.shared.u32 	%r142, [%r43];
	add.s32 	%r157, %r142, %r157;
	@%p11 bra 	$L__BB1_20;
	ld.shared.u32 	%r143, [%r43+4];
	add.s32 	%r144, %r143, %r157;
	ld.shared.u32 	%r145, [%r43+8];
	add.s32 	%r157, %r145, %r144;
$L__BB1_20:
	add.s32 	%r47, %r152, 1;
	setp.ne.s32 	%p12, %r152, %r8;
	mov.u32 	%r152, %r47;
	@%p12 bra 	$L__BB1_11;
$L__BB1_21:
	add.s32 	%r146, %r15, %r7;
	mul.wide.s32 	%rd8, %r146, 4;
	add.s64 	%rd9, %rd2, %rd8;
	st.global.u32 	[%rd9], %r157;
$L__BB1_22:
	add.s32 	%r147, %r147, 1;
	setp.ne.s32 	%p13, %r147, %r52;
	@%p13 bra 	$L__BB1_2;
$L__BB1_23:
	ret;

}


// ===== COMPILED SASS (sm_100) =====

	.target	sm_100

	.elftype	@"ET_EXEC"


//--------------------- .note.nv.tkinfo           --------------------------
	.section	.note.nv.tkinfo,"",@"SHT_NOTE"
	.sectionflags	@"SHF_NOTE_NV_TKINFO"
	.tkinfo
        /*0018*/ 	.word	0x00000002
        /*0030*/ 	.string	""
        /*0030*/ 	.string	"ptxas"
        /*0030*/ 	.string	"Cuda compilation tools, release 13.0, V13.0.88"
        /*0030*/ 	.string	"Build cuda_13.0.r13.0/compiler.36424714_0"
        /*0030*/ 	.string	"-arch sm_100 -m 64 "



//--------------------- .note.nv.cuinfo           --------------------------
	.section	.note.nv.cuinfo,"",@"SHT_NOTE"
	.sectionflags	@"SHF_NOTE_NV_CUINFO"
        /*0018*/ 	.short	0x0002
        /*001a*/ 	.short	0x0064
        /*001c*/ 	.short	0x0082
	.zero		2


//--------------------- .nv.info                  --------------------------
	.section	.nv.info,"",@"SHT_CUDA_INFO"
	.align	4


	//----- nvinfo : EIATTR_REGCOUNT
	.align		4
        /*0000*/ 	.byte	0x04, 0x2f
        /*0002*/ 	.short	(.L_1 - .L_0)
	.align		4
.L_0:
        /*0004*/ 	.word	index@(_Z15calculateGlobalPiS_iii)
        /*0008*/ 	.word	0x00000020


	//----- nvinfo : EIATTR_FRAME_SIZE
	.align		4
.L_1:
        /*000c*/ 	.byte	0x04, 0x11
        /*000e*/ 	.short	(.L_3 - .L_2)
	.align		4
.L_2:
        /*0010*/ 	.word	index@(_Z15calculateGlobalPiS_iii)
        /*0014*/ 	.word	0x00000000


	//----- nvinfo : EIATTR_REGCOUNT
	.align		4
.L_3:
        /*0018*/ 	.byte	0x04, 0x2f
        /*001a*/ 	.short	(.L_5 - .L_4)
	.align		4
.L_4:
        /*001c*/ 	.word	index@(_Z15calculateSharedPiS_iii)
        /*0020*/ 	.word	0x00000020


	//----- nvinfo : EIATTR_FRAME_SIZE
	.align		4
.L_5:
        /*0024*/ 	.byte	0x04, 0x11
        /*0026*/ 	.short	(.L_7 - .L_6)
	.align		4
.L_6:
        /*0028*/ 	.word	index@(_Z15calculateSharedPiS_iii)
        /*002c*/ 	.word	0x00000000


	//----- nvinfo : EIATTR_MIN_STACK_SIZE
	.align		4
.L_7:
        /*0030*/ 	.byte	0x04, 0x12
        /*0032*/ 	.short	(.L_9 - .L_8)
	.align		4
.L_8:
        /*0034*/ 	.word	index@(_Z15calculateSharedPiS_iii)
        /*0038*/ 	.word	0x00000000


	//----- nvinfo : EIATTR_MIN_STACK_SIZE
	.align		4
.L_9:
        /*003c*/ 	.byte	0x04, 0x12
        /*003e*/ 	.short	(.L_11 - .L_10)
	.align		4
.L_10:
        /*0040*/ 	.word	index@(_Z15calculateGlobalPiS_iii)
        /*0044*/ 	.word	0x00000000
.L_11:


//--------------------- .nv.compat                --------------------------
	.section	.nv.compat,"",@"SHT_CUDA_COMPAT_INFO"
	.align	4
        /*0000*/ 	.byte	0x02, 0x09, 0x00, 0x00, 0x02, 0x02, 0x01, 0x00, 0x02, 0x05, 0x05, 0x00, 0x03, 0x07, 0x01, 0x01
        /*0010*/ 	.byte	0x02, 0x03, 0x00, 0x00, 0x02, 0x06, 0x01, 0x00, 0x04, 0x0b, 0x08, 0x00, 0x09, 0x00, 0x00, 0x00
        /*0020*/ 	.byte	0x00, 0x00, 0x00, 0x00


//--------------------- .nv.info._Z15calculateSharedPiS_iii --------------------------
	.section	.nv.info._Z15calculateSharedPiS_iii,"",@"SHT_CUDA_INFO"
	.sectionflags	@""
	.align	4


	//----- nvinfo : EIATTR_CUDA_API_VERSION
	.align		4
        /*0000*/ 	.byte	0x04, 0x37
        /*0002*/ 	.short	(.L_13 - .L_12)
.L_12:
        /*0004*/ 	.word	0x00000082


	//----- nvinfo : EIATTR_KPARAM_INFO
	.align		4
.L_13:
        /*0008*/ 	.byte	0x04, 0x17
        /*000a*/ 	.short	(.L_15 - .L_14)
.L_14:
        /*000c*/ 	.word	0x00000000
        /*0010*/ 	.short	0x0004
        /*0012*/ 	.short	0x0018
        /*0014*/ 	.byte	0x00, 0xf0, 0x11, 0x00


	//----- nvinfo : EIATTR_KPARAM_INFO
	.align		4
.L_15:
        /*0018*/ 	.byte	0x04, 0x17
        /*001a*/ 	.short	(.L_17 - .L_16)
.L_16:
        /*001c*/ 	.word	0x00000000
        /*0020*/ 	.short	0x0003
        /*0022*/ 	.short	0x0014
        /*0024*/ 	.byte	0x00, 0xf0, 0x11, 0x00


	//----- nvinfo : EIATTR_KPARAM_INFO
	.align		4
.L_17:
        /*0028*/ 	.byte	0x04, 0x17
        /*002a*/ 	.short	(.L_19 - .L_18)
.L_18:
        /*002c*/ 	.word	0x00000000
        /*0030*/ 	.short	0x0002
        /*0032*/ 	.short	0x0010
        /*0034*/ 	.byte	0x00, 0xf0, 0x11, 0x00


	//----- nvinfo : EIATTR_KPARAM_INFO
	.align		4
.L_19:
        /*0038*/ 	.byte	0x04, 0x17
        /*003a*/ 	.short	(.L_21 - .L_20)
.L_20:
        /*003c*/ 	.word	0x00000000
        /*0040*/ 	.short	0x0001
        /*0042*/ 	.short	0x0008
        /*0044*/ 	.byte	0x00, 0xf5, 0x21, 0x00


	//----- nvinfo : EIATTR_KPARAM_INFO
	.align		4
.L_21:
        /*0048*/ 	.byte	0x04, 0x17
        /*004a*/ 	.short	(.L_23 - .L_22)
.L_22:
        /*004c*/ 	.word	0x00000000
        /*0050*/ 	.short	0x0000
        /*0052*/ 	.short	0x0000
        /*0054*/ 	.byte	0x00, 0xf5, 0x21, 0x00


	//----- nvinfo : EIATTR_SPARSE_MMA_MASK
	.align		4
.L_23:
        /*0058*/ 	.byte	0x03, 0x50
        /*005a*/ 	.short	0x0000


	//----- nvinfo : EIATTR_MAXREG_COUNT
	.align		4
        /*005c*/ 	.byte	0x03, 0x1b
        /*005e*/ 	.short	0x00ff


	//----- nvinfo : EIATTR_NUM_BARRIERS
	.align		4
        /*0060*/ 	.byte	0x02, 0x4c
        /*0062*/ 	.byte	0x01
	.zero		1


	//----- nvinfo : EIATTR_MERCURY_ISA_VERSION
	.align		4
        /*0064*/ 	.byte	0x03, 0x5f
        /*0066*/ 	.short	0x0101


	//----- nvinfo : EIATTR_VRC_CTA_INIT_COUNT
	.align		4
        /*0068*/ 	.byte	0x02, 0x4a
	.zero		1
	.zero		1


	//----- nvinfo : EIATTR_EXIT_INSTR_OFFSETS
	.align		4
        /*006c*/ 	.byte	0x04, 0x1c
        /*006e*/ 	.short	(.L_25 - .L_24)


	//   ....[0]....
.L_24:
        /*0070*/ 	.word	0x00000040


	//   ....[1]....
        /*0074*/ 	.word	0x00001230


	//----- nvinfo : EIATTR_CRS_STACK_SIZE
	.align		4
.L_25:
        /*0078*/ 	.byte	0x04, 0x1e
        /*007a*/ 	.short	(.L_27 - .L_26)
.L_26:
        /*007c*/ 	.word	0x00000000


	//----- nvinfo : EIATTR_CBANK_PARAM_SIZE
	.align		4
.L_27:
        /*0080*/ 	.byte	0x03, 0x19
        /*0082*/ 	.short	0x001c


	//----- nvinfo : EIATTR_PARAM_CBANK
	.align		4
        /*0084*/ 	.byte	0x04, 0x0a
        /*0086*/ 	.short	(.L_29 - .L_28)
	.align		4
.L_28:
        /*0088*/ 	.word	index@(.nv.constant0._Z15calculateSharedPiS_iii)
        /*008c*/ 	.short	0x0380
        /*008e*/ 	.short	0x001c


	//----- nvinfo : EIATTR_SW_WAR
	.align		4
.L_29:
        /*0090*/ 	.byte	0x04, 0x36
        /*0092*/ 	.short	(.L_31 - .L_30)
.L_30:
        /*0094*/ 	.word	0x00000008
.L_31:


//--------------------- .nv.info._Z15calculateGlobalPiS_iii --------------------------
	.section	.nv.info._Z15calculateGlobalPiS_iii,"",@"SHT_CUDA_INFO"
	.sectionflags	@""
	.align	4


	//----- nvinfo : EIATTR_CUDA_API_VERSION
	.align		4
        /*0000*/ 	.byte	0x04, 0x37
        /*0002*/ 	.short	(.L_33 - .L_32)
.L_32:
        /*0004*/ 	.word	0x00000082


	//----- nvinfo : EIATTR_KPARAM_INFO
	.align		4
.L_33:
        /*0008*/ 	.byte	0x04, 0x17
        /*000a*/ 	.short	(.L_35 - .L_34)
.L_34:
        /*000c*/ 	.word	0x00000000
        /*0010*/ 	.short	0x0004
        /*0012*/ 	.short	0x0018
        /*0014*/ 	.byte	0x00, 0xf0, 0x11, 0x00


	//----- nvinfo : EIATTR_KPARAM_INFO
	.align		4
.L_35:
        /*0018*/ 	.byte	0x04, 0x17
        /*001a*/ 	.short	(.L_37 - .L_36)
.L_36:
        /*001c*/ 	.word	0x00000000
        /*0020*/ 	.short	0x0003
        /*0022*/ 	.short	0x0014
        /*0024*/ 	.byte	0x00, 0xf0, 0x11, 0x00


	//----- nvinfo : EIATTR_KPARAM_INFO
	.align		4
.L_37:
        /*0028*/ 	.byte	0x04, 0x17
        /*002a*/ 	.short	(.L_39 - .L_38)
.L_38:
        /*002c*/ 	.word	0x00000000
        /*0030*/ 	.short	0x0002
        /*0032*/ 	.short	0x0010
        /*0034*/ 	.byte	0x00, 0xf0, 0x11, 0x00


	//----- nvinfo : EIATTR_KPARAM_INFO
	.align		4
.L_39:
        /*0038*/ 	.byte	0x04, 0x17
        /*003a*/ 	.short	(.L_41 - .L_40)
.L_40:
        /*003c*/ 	.word	0x00000000
        /*0040*/ 	.short	0x0001
        /*0042*/ 	.short	0x0008
        /*0044*/ 	.byte	0x00, 0xf5, 0x21, 0x00


	//----- nvinfo : EIATTR_KPARAM_INFO
	.align		4
.L_41:
        /*0048*/ 	.byte	0x04, 0x17
        /*004a*/ 	.short	(.L_43 - .L_42)
.L_42:
        /*004c*/ 	.word	0x00000000
        /*0050*/ 	.short	0x0000
        /*0052*/ 	.short	0x0000
        /*0054*/ 	.byte	0x00, 0xf5, 0x21, 0x00


	//----- nvinfo : EIATTR_SPARSE_MMA_MASK
	.align		4
.L_43:
        /*0058*/ 	.byte	0x03, 0x50
        /*005a*/ 	.short	0x0000


	//----- nvinfo : EIATTR_MAXREG_COUNT
	.align		4
        /*005c*/ 	.byte	0x03, 0x1b
        /*005e*/ 	.short	0x00ff


	//----- nvinfo : EIATTR_MERCURY_ISA_VERSION
	.align		4
        /*0060*/ 	.byte	0x03, 0x5f
        /*0062*/ 	.short	0x0101


	//----- nvinfo : EIATTR_VRC_CTA_INIT_COUNT
	.align		4
        /*0064*/ 	.byte	0x02, 0x4a
	.zero		1
	.zero		1


	//----- nvinfo : EIATTR_EXIT_INSTR_OFFSETS
	.align		4
        /*0068*/ 	.byte	0x04, 0x1c
        /*006a*/ 	.short	(.L_45 - .L_44)


	//   ....[0]....
.L_44:
        /*006c*/ 	.word	0x00000070


	//   ....[1]....
        /*0070*/ 	.word	0x00000450


	//   ....[2]....
        /*0074*/ 	.word	0x00000510


	//   ....[3]....
        /*0078*/ 	.word	0x00000df0


	//----- nvinfo : EIATTR_CRS_STACK_SIZE
	.align		4
.L_45:
        /*007c*/ 	.byte	0x04, 0x1e
        /*007e*/ 	.short	(.L_47 - .L_46)
.L_46:
        /*0080*/ 	.word	0x00000000


	//----- nvinfo : EIATTR_CBANK_PARAM_SIZE
	.align		4
.L_47:
        /*0084*/ 	.byte	0x03, 0x19
        /*0086*/ 	.short	0x001c


	//----- nvinfo : EIATTR_PARAM_CBANK
	.align		4
        /*0088*/ 	.byte	0x04, 0x0a
        /*008a*/ 	.short	(.L_49 - .L_48)
	.align		4
.L_48:
        /*008c*/ 	.word	index@(.nv.constant0._Z15calculateGlobalPiS_iii)
        /*0090*/ 	.short	0x0380
        /*0092*/ 	.short	0x001c


	//----- nvinfo : EIATTR_SW_WAR
	.align		4
.L_49:
        /*0094*/ 	.byte	0x04, 0x36
        /*0096*/ 	.short	(.L_51 - .L_50)
.L_50:
        /*0098*/ 	.word	0x00000008
.L_51:


//--------------------- .nv.callgraph             --------------------------
	.section	.nv.callgraph,"",@"SHT_CUDA_CALLGRAPH"
	.align	4
	.sectionentsize	8
	.align		4
        /*0000*/ 	.word	0x00000000
	.align		4
        /*0004*/ 	.word	0xffffffff
	.align		4
        /*0008*/ 	.word	0x00000000
	.align		4
        /*000c*/ 	.word	0xfffffffe
	.align		4
        /*0010*/ 	.word	0x00000000
	.align		4
        /*0014*/ 	.word	0xfffffffd
	.align		4
        /*0018*/ 	.word	0x00000000
	.align		4
        /*001c*/ 	.word	0xfffffffc


//--------------------- .text._Z15calculateSharedPiS_iii --------------------------
	.section	.text._Z15calculateSharedPiS_iii,"ax",@progbits
	.align	128
        .global         _Z15calculateSharedPiS_iii
        .type           _Z15calculateSharedPiS_iii,@function
        .size           _Z15calculateSharedPiS_iii,(.L_x_23 - _Z15calculateSharedPiS_iii)
        .other          _Z15calculateSharedPiS_iii,@"STO_CUDA_ENTRY STV_DEFAULT"
_Z15calculateSharedPiS_iii:
.text._Z15calculateSharedPiS_iii:
[----:B------:R-:W-:Y:S08]  /*0000*/  LDC R1, c[0x0][0x37c] ;  /* 0x0000df00ff017b82 */ /* 0x000ff00000000800 */
[----:B------:R-:W0:Y:S08]  /*0010*/  LDC R0, c[0x0][0x398] ;  /* 0x0000e600ff007b82 */ /* 0x000e300000000800 */
[----:B------:R-:W1:Y:S01]  /*0020*/  S2UR UR10, SR_CTAID.Y ;  /* 0x00000000000a79c3 */ /* 0x000e620000002600 */
[----:B0-----:R-:W-:-:S13]  /*0030*/  ISETP.GE.AND P0, PT, R0, 0x1, PT ;  /* 0x000000010000780c */ /* 0x001fda0003f06270 */
[----:B-1----:R-:W-:Y:S05]  /*0040*/  @!P0 EXIT ;  /* 0x000000000000894d */ /* 0x002fea0003800000 */
[----:B------:R-:W0:Y:S01]  /*0050*/  LDCU.64 UR8, c[0x0][0x390] ;  /* 0x00007200ff0877ac */ /* 0x000e220008000a00 */
[----:B------:R-:W1:Y:S01]  /*0060*/  S2R R0, SR_TID.Y ;  /* 0x0000000000007919 */ /* 0x000e620000002200 */
[----:B------:R-:W1:Y:S01]  /*0070*/  LDC R5, c[0x0][0x364] ;  /* 0x0000d900ff057b82 */ /* 0x000e620000000800 */
[----:B------:R-:W2:Y:S01]  /*0080*/  LDCU.64 UR4, c[0x0][0x380] ;  /* 0x00007000ff0477ac */ /* 0x000ea20008000a00 */
[----:B------:R-:W3:Y:S01]  /*0090*/  S2R R3, SR_TID.X ;  /* 0x0000000000037919 */ /* 0x000ee20000002100 */
[----:B------:R-:W4:Y:S01]  /*00a0*/  LDCU.64 UR12, c[0x0][0x358] ;  /* 0x00006b00ff0c77ac */ /* 0x000f220008000a00 */
[----:B------:R-:W3:Y:S01]  /*00b0*/  S2R R6, SR_CTAID.X ;  /* 0x0000000000067919 */ /* 0x000ee20000002500 */
[----:B------:R-:W1:Y:S01]  /*00c0*/  LDCU UR11, c[0x0][0x390] ;  /* 0x00007200ff0b77ac */ /* 0x000e620008000800 */
[----:B0-----:R-:W-:Y:S01]  /*00d0*/  USHF.L.U32 UR6, UR9, 0x1, URZ ;  /* 0x0000000109067899 */ /* 0x001fe200080006ff */
[----:B------:R-:W3:Y:S05]  /*00e0*/  LDCU UR9, c[0x0][0x360] ;  /* 0x00006c00ff0977ac */ /* 0x000eea0008000800 */
[----:B------:R-:W-:Y:S01]  /*00f0*/  VIMNMX R2, PT, PT, RZ, UR6, !PT ;  /* 0x00000006ff027c48 */ /* 0x000fe2000ffe0100 */
[----:B--2---:R-:W-:-:S02]  /*0100*/  UIADD3 UR4, UP0, UPT, UR4, 0x8, URZ ;  /* 0x0000000804047890 */ /* 0x004fc4000ff1e0ff */
[----:B------:R-:W-:Y:S01]  /*0110*/  UIADD3 UR7, UPT, UPT, -UR6, UR8, URZ ;  /* 0x0000000806077290 */ /* 0x000fe2000fffe1ff */
[C---:B------:R-:W-:Y:S01]  /*0120*/  LOP3.LUT R4, R2.reuse, 0xe, RZ, 0xc0, !PT ;  /* 0x0000000e02047812 */ /* 0x040fe200078ec0ff */
[----:B------:R-:W-:Y:S01]  /*0130*/  UIADD3.X UR5, UPT, UPT, URZ, UR5, URZ, UP0, !UPT ;  /* 0x00000005ff057290 */ /* 0x000fe200087fe4ff */
[C---:B------:R-:W-:Y:S01]  /*0140*/  LOP3.LUT R7, R2.reuse, 0x6, RZ, 0xc0, !PT ;  /* 0x0000000602077812 */ /* 0x040fe200078ec0ff */
[----:B------:R-:W-:Y:S01]  /*0150*/  VIADD R8, R2, 0x1 ;  /* 0x0000000102087836 */ /* 0x000fe20000000000 */
[----:B------:R-:W-:Y:S01]  /*0160*/  ISETP.GE.U32.AND P1, PT, R4, 0x7, PT ;  /* 0x000000070400780c */ /* 0x000fe20003f26070 */
[----:B-1----:R-:W-:Y:S01]  /*0170*/  IMAD R4, R5, UR10, R0 ;  /* 0x0000000a05047c24 */ /* 0x002fe2000f8e0200 */
[----:B------:R-:W-:Y:S01]  /*0180*/  ISETP.GE.U32.AND P2, PT, R7, 0x3, PT ;  /* 0x000000030700780c */ /* 0x000fe20003f46070 */
[----:B------:R-:W-:Y:S01]  /*0190*/  IMAD.MOV.U32 R5, RZ, RZ, RZ ;  /* 0x000000ffff057224 */ /* 0x000fe200078e00ff */
[----:B------:R-:W-:Y:S01]  /*01a0*/  MOV R14, UR4 ;  /* 0x00000004000e7c02 */ /* 0x000fe20008000f00 */
[----:B------:R-:W-:Y:S01]  /*01b0*/  IMAD.U32 R15, RZ, RZ, UR5 ;  /* 0x00000005ff0f7e24 */ /* 0x000fe2000f8e00ff */
[----:B------:R-:W-:Y:S01]  /*01c0*/  LOP3.LUT R8, R8, 0x7ffffff0, RZ, 0xc0, !PT ;  /* 0x7ffffff008087812 */ /* 0x000fe200078ec0ff */
[----:B------:R-:W-:-:S02]  /*01d0*/  IMAD R7, R4, UR7, RZ ;  /* 0x0000000704077c24 */ /* 0x000fc4000f8e02ff */
[----:B---34-:R-:W-:-:S07]  /*01e0*/  IMAD R6, R6, UR9, R3 ;  /* 0x0000000906067c24 */ /* 0x018fce000f8e0203 */
.L_x_9:
[C---:B------:R-:W-:Y:S01]  /*01f0*/  IMAD R9, R5.reuse, UR7, R6 ;  /* 0x0000000705097c24 */ /* 0x040fe2000f8e0206 */
[----:B0-----:R-:W0:Y:S01]  /*0200*/  LDCU UR4, c[0x0][0x398] ;  /* 0x00007300ff0477ac */ /* 0x001e220008000800 */
[----:B------:R-:W-:-:S03]  /*0210*/  VIADD R5, R5, 0x1 ;  /* 0x0000000105057836 */ /* 0x000fc60000000000 */
[----:B------:R-:W-:-:S04]  /*0220*/  VIMNMX R10, PT, PT, R4, R9, !PT ;  /* 0x00000009040a7248 */ /* 0x000fc80007fe0100 */
[----:B------:R-:W-:Y:S02]  /*0230*/  ISETP.GE.AND P3, PT, R10, UR7, PT ;  /* 0x000000070a007c0c */ /* 0x000fe4000bf66270 */
[----:B0-----:R-:W-:-:S11]  /*0240*/  ISETP.NE.AND P0, PT, R5, UR4, PT ;  /* 0x0000000405007c0c */ /* 0x001fd6000bf05270 */
[----:B------:R-:W-:Y:S05]  /*0250*/  @P3 BRA `(.L_x_0) ;  /* 0x0000000c00f03947 */ /* 0x000fea0003800000 */
[----:B------:R-:W-:-:S13]  /*0260*/  LOP3.LUT P3, RZ, R3, R0, RZ, 0xfc, !PT ;  /* 0x0000000003ff7212 */ /* 0x000fda000786fcff */
[----:B------:R-:W-:Y:S05]  /*0270*/  @P3 BRA `(.L_x_1) ;  /* 0x0000000800643947 */ /* 0x000fea0003800000 */
[----:B------:R-:W-:-:S07]  /*0280*/  HFMA2 R11, -RZ, RZ, 0, 0 ;  /* 0x00000000ff0b7431 */ /* 0x000fce00000001ff */
.L_x_2:
[----:B0-----:R-:W-:-:S04]  /*0290*/  IMAD.IADD R10, R4, 0x1, R11 ;  /* 0x00000001040a7824 */ /* 0x001fc800078e020b */
[----:B------:R-:W-:-:S04]  /*02a0*/  IMAD R21, R10, UR11, R9 ;  /* 0x0000000b0a157c24 */ /* 0x000fc8000f8e0209 */
[C---:B------:R-:W-:Y:S02]  /*02b0*/  VIADD R19, R21.reuse, 0x4 ;  /* 0x0000000415137836 */ /* 0x040fe40000000000 */
[----:B------:R-:W-:-:S04]  /*02c0*/  IMAD.WIDE R22, R21, 0x4, R14 ;  /* 0x0000000415167825 */ /* 0x000fc800078e020e */
[--C-:B------:R-:W-:Y:S01]  /*02d0*/  IMAD.WIDE R18, R19, 0x4, R14.reuse ;  /* 0x0000000413127825 */ /* 0x100fe200078e020e */
[----:B------:R-:W2:Y:S04]  /*02e0*/  LDG.E R25, desc[UR12][R22.64] ;  /* 0x0000000c16197981 */ /* 0x000ea8000c1e1900 */
[----:B------:R-:W3:Y:S01]  /*02f0*/  LDG.E R13, desc[UR12][R18.64+-0x8] ;  /* 0xfffff80c120d7981 */ /* 0x000ee2000c1e1900 */
[----:B------:R-:W0:Y:S01]  /*0300*/  S2R R29, SR_CgaCtaId ;  /* 0x00000000001d7919 */ /* 0x000e220000008800 */
[----:B------:R-:W-:Y:S02]  /*0310*/  IADD3 R17, PT, PT, R21, 0x8, RZ ;  /* 0x0000000815117810 */ /* 0x000fe40007ffe0ff */
[----:B------:R-:W4:Y:S04]  /*0320*/  LDG.E R28, desc[UR12][R22.64+-0x4] ;  /* 0xfffffc0c161c7981 */ /* 0x000f28000c1e1900 */
[----:B------:R-:W5:Y:S04]  /*0330*/  LDG.E R20, desc[UR12][R22.64+0x4] ;  /* 0x0000040c16147981 */ /* 0x000f68000c1e1900 */
[----:B------:R-:W5:Y:S01]  /*0340*/  LDG.E R27, desc[UR12][R22.64+-0x8] ;  /* 0xfffff80c161b7981 */ /* 0x000f62000c1e1900 */
[----:B------:R-:W-:Y:S01]  /*0350*/  IMAD.WIDE R16, R17, 0x4, R14 ;  /* 0x0000000411107825 */ /* 0x000fe200078e020e */
[----:B------:R-:W-:-:S02]  /*0360*/  MOV R10, 0x400 ;  /* 0x00000400000a7802 */ /* 0x000fc40000000f00 */
[----:B------:R-:W5:Y:S04]  /*0370*/  LDG.E R26, desc[UR12][R18.64] ;  /* 0x0000000c121a7981 */ /* 0x000f68000c1e1900 */
[----:B------:R-:W5:Y:S04]  /*0380*/  LDG.E R12, desc[UR12][R16.64+-0x4] ;  /* 0xfffffc0c100c7981 */ /* 0x000f68000c1e1900 */
[----:B------:R-:W5:Y:S04]  /*0390*/  LDG.E R22, desc[UR12][R16.64+-0x8] ;  /* 0xfffff80c10167981 */ /* 0x000f68000c1e1900 */
[----:B------:R-:W5:Y:S01]  /*03a0*/  LDG.E R24, desc[UR12][R18.64+-0x4] ;  /* 0xfffffc0c12187981 */ /* 0x000f62000c1e1900 */
[----:B0-----:R-:W-:-:S03]  /*03b0*/  LEA R10, R29, R10, 0x18 ;  /* 0x0000000a1d0a7211 */ /* 0x001fc600078ec0ff */
[----:B------:R0:W5:Y:S02]  /*03c0*/  LDG.E R23, desc[UR12][R18.64+0x4] ;  /* 0x0000040c12177981 */ /* 0x000164000c1e1900 */
[----:B------:R-:W-:Y:S02]  /*03d0*/  IMAD R10, R11, 0xe4, R10 ;  /* 0x000000e40b0a7824 */ /* 0x000fe400078e020a */
[----:B------:R-:W5:Y:S01]  /*03e0*/  LDG.E R29, desc[UR12][R16.64] ;  /* 0x0000000c101d7981 */ /* 0x000f62000c1e1900 */
[----:B0-----:R-:W-:-:S04]  /*03f0*/  VIADD R19, R21, 0xc ;  /* 0x0000000c15137836 */ /* 0x001fc80000000000 */
[----:B------:R-:W-:Y:S01]  /*0400*/  IMAD.WIDE R18, R19, 0x4, R14 ;  /* 0x0000000413127825 */ /* 0x000fe200078e020e */
[----:B--2---:R0:W-:Y:S04]  /*0410*/  STS [R10+0x8], R25 ;  /* 0x000008190a007388 */ /* 0x0041e80000000800 */
[----:B---3--:R1:W-:Y:S04]  /*0420*/  STS [R10+0x10], R13 ;  /* 0x0000100d0a007388 */ /* 0x0083e80000000800 */
[----:B0-----:R-:W2:Y:S04]  /*0430*/  LDG.E R25, desc[UR12][R18.64+-0x8] ;  /* 0xfffff80c12197981 */ /* 0x001ea8000c1e1900 */
[----:B-1----:R-:W3:Y:S04]  /*0440*/  LDG.E R13, desc[UR12][R18.64] ;  /* 0x0000000c120d7981 */ /* 0x002ee8000c1e1900 */
[----:B----4-:R0:W-:Y:S04]  /*0450*/  STS [R10+0x4], R28 ;  /* 0x0000041c0a007388 */ /* 0x0101e80000000800 */
[----:B-----5:R1:W-:Y:S04]  /*0460*/  STS [R10+0xc], R20 ;  /* 0x00000c140a007388 */ /* 0x0203e80000000800 */
[----:B------:R4:W-:Y:S04]  /*0470*/  STS [R10], R27 ;  /* 0x0000001b0a007388 */ /* 0x0009e80000000800 */
[----:B0-----:R-:W5:Y:S04]  /*0480*/  LDG.E R28, desc[UR12][R18.64+-0x4] ;  /* 0xfffffc0c121c7981 */ /* 0x001f68000c1e1900 */
[----:B-1----:R0:W5:Y:S04]  /*0490*/  LDG.E R20, desc[UR12][R18.64+0x4] ;  /* 0x0000040c12147981 */ /* 0x002168000c1e1900 */
[----:B----4-:R1:W4:Y:S01]  /*04a0*/  LDG.E R27, desc[UR12][R16.64+0x4] ;  /* 0x0000040c101b7981 */ /* 0x010322000c1e1900 */
[C---:B0-----:R-:W-:Y:S01]  /*04b0*/  IADD3 R19, PT, PT, R21.reuse, 0x14, RZ ;  /* 0x0000001415137810 */ /* 0x041fe20007ffe0ff */
[----:B-1----:R-:W-:-:S04]  /*04c0*/  VIADD R17, R21, 0x10 ;  /* 0x0000001015117836 */ /* 0x002fc80000000000 */
[----:B------:R-:W-:-:S04]  /*04d0*/  IMAD.WIDE R18, R19, 0x4, R14 ;  /* 0x0000000413127825 */ /* 0x000fc800078e020e */
[----:B------:R-:W-:Y:S01]  /*04e0*/  IMAD.WIDE R16, R17, 0x4, R14 ;  /* 0x0000000411107825 */ /* 0x000fe200078e020e */
[----:B------:R-:W-:Y:S04]  /*04f0*/  STS [R10+0x18], R26 ;  /* 0x0000181a0a007388 */ /* 0x000fe80000000800 */
[----:B------:R0:W-:Y:S04]  /*0500*/  STS [R10+0x20], R22 ;  /* 0x000020160a007388 */ /* 0x0001e80000000800 */
[----:B------:R1:W-:Y:S04]  /*0510*/  STS [R10+0x24], R12 ;  /* 0x0000240c0a007388 */ /* 0x0003e80000000800 */
[----:B------:R1:W-:Y:S04]  /*0520*/  STS [R10+0x14], R24 ;  /* 0x000014180a007388 */ /* 0x0003e80000000800 */
[----:B------:R1:W-:Y:S04]  /*0530*/  STS [R10+0x1c], R23 ;  /* 0x00001c170a007388 */ /* 0x0003e80000000800 */
[----:B0-----:R-:W5:Y:S04]  /*0540*/  LDG.E R22, desc[UR12][R16.64+-0x8] ;  /* 0xfffff80c10167981 */ /* 0x001f68000c1e1900 */
[----:B------:R-:W5:Y:S04]  /*0550*/  LDG.E R26, desc[UR12][R16.64] ;  /* 0x0000000c101a7981 */ /* 0x000f68000c1e1900 */
[----:B-1----:R-:W5:Y:S04]  /*0560*/  LDG.E R12, desc[UR12][R18.64+-0x8] ;  /* 0xfffff80c120c7981 */ /* 0x002f68000c1e1900 */
[----:B------:R-:W5:Y:S04]  /*0570*/  LDG.E R24, desc[UR12][R16.64+-0x4] ;  /* 0xfffffc0c10187981 */ /* 0x000f68000c1e1900 */
[----:B------:R0:W5:Y:S02]  /*0580*/  LDG.E R23, desc[UR12][R16.64+0x4] ;  /* 0x0000040c10177981 */ /* 0x000164000c1e1900 */
[----:B0-----:R-:W-:-:S04]  /*0590*/  VIADD R17, R21, 0x18 ;  /* 0x0000001815117836 */ /* 0x001fc80000000000 */
[----:B------:R-:W-:Y:S01]  /*05a0*/  IMAD.WIDE R16, R17, 0x4, R14 ;  /* 0x0000000411107825 */ /* 0x000fe200078e020e */
[----:B--2---:R0:W-:Y:S04]  /*05b0*/  STS [R10+0x30], R25 ;  /* 0x000030190a007388 */ /* 0x0041e80000000800 */
[----:B---3--:R1:W-:Y:S04]  /*05c0*/  STS [R10+0x38], R13 ;  /* 0x0000380d0a007388 */ /* 0x0083e80000000800 */
[----:B0-----:R-:W2:Y:S04]  /*05d0*/  LDG.E R25, desc[UR12][R18.64] ;  /* 0x0000000c12197981 */ /* 0x001ea8000c1e1900 */
[----:B-1----:R-:W3:Y:S04]  /*05e0*/  LDG.E R13, desc[UR12][R16.64+-0x8] ;  /* 0xfffff80c100d7981 */ /* 0x002ee8000c1e1900 */
[----:B------:R0:W-:Y:S04]  /*05f0*/  STS [R10+0x28], R29 ;  /* 0x0000281d0a007388 */ /* 0x0001e80000000800 */
[----:B----4-:R1:W-:Y:S04]  /*0600*/  STS [R10+0x2c], R27 ;  /* 0x00002c1b0a007388 */ /* 0x0103e80000000800 */
[----:B0-----:R-:W4:Y:S04]  /*0610*/  LDG.E R29, desc[UR12][R18.64+-0x4] ;  /* 0xfffffc0c121d7981 */ /* 0x001f28000c1e1900 */
[----:B-1----:R0:W4:Y:S02]  /*0620*/  LDG.E R27, desc[UR12][R18.64+0x4] ;  /* 0x0000040c121b7981 */ /* 0x002124000c1e1900 */
[----:B0-----:R-:W-:-:S04]  /*0630*/  VIADD R19, R21, 0x1c ;  /* 0x0000001c15137836 */ /* 0x001fc80000000000 */
[----:B------:R-:W-:Y:S01]  /*0640*/  IMAD.WIDE R18, R19, 0x4, R14 ;  /* 0x0000000413127825 */ /* 0x000fe200078e020e */
[----:B-----5:R0:W-:Y:S04]  /*0650*/  STS [R10+0x34], R28 ;  /* 0x0000341c0a007388 */ /* 0x0201e80000000800 */
[----:B------:R1:W-:Y:S04]  /*0660*/  STS [R10+0x3c], R20 ;  /* 0x00003c140a007388 */ /* 0x0003e80000000800 */
[----:B0-----:R-:W5:Y:S04]  /*0670*/  LDG.E R28, desc[UR12][R16.64+0x4] ;  /* 0x0000040c101c7981 */ /* 0x001f68000c1e1900 */
[----:B------:R0:W-:Y:S04]  /*0680*/  STS [R10+0x40], R22 ;  /* 0x000040160a007388 */ /* 0x0001e80000000800 */
[----:B------:R-:W-:Y:S04]  /*0690*/  STS [R10+0x48], R26 ;  /* 0x0000481a0a007388 */ /* 0x000fe80000000800 */
[----:B------:R0:W-:Y:S04]  /*06a0*/  STS [R10+0x50], R12 ;  /* 0x0000500c0a007388 */ /* 0x0001e80000000800 */
[----:B-1----:R-:W5:Y:S04]  /*06b0*/  LDG.E R20, desc[UR12][R16.64+-0x4] ;  /* 0xfffffc0c10147981 */ /* 0x002f68000c1e1900 */
[----:B0-----:R0:W5:Y:S04]  /*06c0*/  LDG.E R22, desc[UR12][R16.64] ;  /* 0x0000000c10167981 */ /* 0x001168000c1e1900 */
[----:B------:R-:W5:Y:S04]  /*06d0*/  LDG.E R12, desc[UR12][R18.64+-0x8] ;  /* 0xfffff80c120c7981 */ /* 0x000f68000c1e1900 */
[----:B------:R-:W5:Y:S01]  /*06e0*/  LDG.E R26, desc[UR12][R18.64] ;  /* 0x0000000c121a7981 */ /* 0x000f62000c1e1900 */
[----:B0-----:R-:W-:-:S03]  /*06f0*/  IADD3 R17, PT, PT, R21, 0x20, RZ ;  /* 0x0000002015117810 */ /* 0x001fc60007ffe0ff */
[----:B------:R0:W-:Y:S02]  /*0700*/  STS [R10+0x44], R24 ;  /* 0x000044180a007388 */ /* 0x0001e40000000800 */
[----:B------:R-:W-:Y:S02]  /*0710*/  IMAD.WIDE R16, R17, 0x4, R14 ;  /* 0x0000000411107825 */ /* 0x000fe400078e020e */
[----:B------:R1:W-:Y:S04]  /*0720*/  STS [R10+0x4c], R23 ;  /* 0x00004c170a007388 */ /* 0x0003e80000000800 */
[----:B0-----:R-:W5:Y:S04]  /*0730*/  LDG.E R24, desc[UR12][R18.64+-0x4] ;  /* 0xfffffc0c12187981 */ /* 0x001f68000c1e1900 */
[----:B-1----:R0:W5:Y:S04]  /*0740*/  LDG.E R23, desc[UR12][R18.64+0x4] ;  /* 0x0000040c12177981 */ /* 0x002168000c1e1900 */
[----:B--2---:R1:W-:Y:S04]  /*0750*/  STS [R10+0x58], R25 ;  /* 0x000058190a007388 */ /* 0x0043e80000000800 */
[----:B---3--:R2:W-:Y:S04]  /*0760*/  STS [R10+0x60], R13 ;  /* 0x0000600d0a007388 */ /* 0x0085e80000000800 */
[----:B-1----:R-:W3:Y:S04]  /*0770*/  LDG.E R25, desc[UR12][R16.64+-0x8] ;  /* 0xfffff80c10197981 */ /* 0x002ee8000c1e1900 */
[----:B--2---:R-:W2:Y:S01]  /*0780*/  LDG.E R13, desc[UR12][R16.64] ;  /* 0x0000000c100d7981 */ /* 0x004ea2000c1e1900 */
[----:B0-----:R-:W-:-:S03]  /*0790*/  VIADD R19, R21, 0x24 ;  /* 0x0000002415137836 */ /* 0x001fc60000000000 */
[----:B----4-:R0:W-:Y:S04]  /*07a0*/  STS [R10+0x54], R29 ;  /* 0x0000541d0a007388 */ /* 0x0101e80000000800 */
[----:B------:R1:W-:Y:S04]  /*07b0*/  STS [R10+0x5c], R27 ;  /* 0x00005c1b0a007388 */ /* 0x0003e80000000800 */
[----:B0-----:R-:W4:Y:S01]  /*07c0*/  LDG.E R29, desc[UR12][R16.64+0x4] ;  /* 0x0000040c101d7981 */ /* 0x001f22000c1e1900 */
[----:B------:R-:W-:-:S03]  /*07d0*/  IMAD.WIDE R18, R19, 0x4, R14 ;  /* 0x0000000413127825 */ /* 0x000fc600078e020e */
[----:B-1----:R0:W4:Y:S02]  /*07e0*/  LDG.E R27, desc[UR12][R16.64+-0x4] ;  /* 0xfffffc0c101b7981 */ /* 0x002124000c1e1900 */
[----:B0-----:R-:W-:-:S04]  /*07f0*/  VIADD R17, R21, 0x28 ;  /* 0x0000002815117836 */ /* 0x001fc80000000000 */
[----:B------:R-:W-:Y:S01]  /*0800*/  IMAD.WIDE R16, R17, 0x4, R14 ;  /* 0x0000000411107825 */ /* 0x000fe200078e020e */
[----:B-----5:R0:W-:Y:S04]  /*0810*/  STS [R10+0x6c], R28 ;  /* 0x00006c1c0a007388 */ /* 0x0201e80000000800 */
[----:B0-----:R-:W5:Y:S04]  /*0820*/  LDG.E R28, desc[UR12][R18.64+0x4] ;  /* 0x0000040c121c7981 */ /* 0x001f68000c1e1900 */
[----:B------:R0:W-:Y:S04]  /*0830*/  STS [R10+0x64], R20 ;  /* 0x000064140a007388 */ /* 0x0001e80000000800 */
[----:B------:R-:W-:Y:S04]  /*0840*/  STS [R10+0x68], R22 ;  /* 0x000068160a007388 */ /* 0x000fe80000000800 */
[----:B------:R1:W-:Y:S04]  /*0850*/  STS [R10+0x70], R12 ;  /* 0x0000700c0a007388 */ /* 0x0003e80000000800 */
[----:B------:R1:W-:Y:S04]  /*0860*/  STS [R10+0x78], R26 ;  /* 0x0000781a0a007388 */ /* 0x0003e80000000800 */
[----:B0-----:R-:W5:Y:S04]  /*0870*/  LDG.E R20, desc[UR12][R18.64+-0x4] ;  /* 0xfffffc0c12147981 */ /* 0x001f68000c1e1900 */
[----:B-1----:R-:W5:Y:S04]  /*0880*/  LDG.E R12, desc[UR12][R18.64+-0x8] ;  /* 0xfffff80c120c7981 */ /* 0x002f68000c1e1900 */
[----:B------:R0:W5:Y:S04]  /*0890*/  LDG.E R22, desc[UR12][R18.64] ;  /* 0x0000000c12167981 */ /* 0x000168000c1e1900 */
[----:B------:R-:W5:Y:S04]  /*08a0*/  LDG.E R26, desc[UR12][R16.64+0x4] ;  /* 0x0000040c101a7981 */ /* 0x000f68000c1e1900 */
[----:B------:R1:W-:Y:S01]  /*08b0*/  STS [R10+0x74], R24 ;  /* 0x000074180a007388 */ /* 0x0003e20000000800 */
[----:B0-----:R-:W-:-:S05]  /*08c0*/  IADD3 R19, PT, PT, R21, 0x2c, RZ ;  /* 0x0000002c15137810 */ /* 0x001fca0007ffe0ff */
[----:B------:R-:W-:Y:S01]  /*08d0*/  IMAD.WIDE R18, R19, 0x4, R14 ;  /* 0x0000000413127825 */ /* 0x000fe200078e020e */
[----:B-1----:R-:W5:Y:S04]  /*08e0*/  LDG.E R24, desc[UR12][R16.64+-0x8] ;  /* 0xfffff80c10187981 */ /* 0x002f68000c1e1900 */
[----:B------:R0:W-:Y:S04]  /*08f0*/  STS [R10+0x7c], R23 ;  /* 0x00007c170a007388 */ /* 0x0001e80000000800 */
[----:B0-----:R-:W5:Y:S04]  /*0900*/  LDG.E R23, desc[UR12][R16.64+-0x4] ;  /* 0xfffffc0c10177981 */ /* 0x001f68000c1e1900 */
[----:B---3--:R0:W-:Y:S04]  /*0910*/  STS [R10+0x80], R25 ;  /* 0x000080190a007388 */ /* 0x0081e80000000800 */
[----:B--2---:R1:W-:Y:S04]  /*0920*/  STS [R10+0x88], R13 ;  /* 0x0000880d0a007388 */ /* 0x0043e80000000800 */
[----:B0-----:R0:W2:Y:S04]  /*0930*/  LDG.E R25, desc[UR12][R16.64] ;  /* 0x0000000c10197981 */ /* 0x0010a8000c1e1900 */
[----:B-1----:R-:W3:Y:S01]  /*0940*/  LDG.E R13, desc[UR12][R18.64+-0x8] ;  /* 0xfffff80c120d7981 */ /* 0x002ee2000c1e1900 */
[----:B0-----:R-:W-:-:S03]  /*0950*/  VIADD R17, R21, 0x30 ;  /* 0x0000003015117836 */ /* 0x001fc60000000000 */
[----:B----4-:R0:W-:Y:S01]  /*0960*/  STS [R10+0x8c], R29 ;  /* 0x00008c1d0a007388 */ /* 0x0101e20000000800 */
[----:B------:R-:W-:-:S03]  /*0970*/  IMAD.WIDE R16, R17, 0x4, R14 ;  /* 0x0000000411107825 */ /* 0x000fc600078e020e */
[----:B------:R1:W-:Y:S04]  /*0980*/  STS [R10+0x84], R27 ;  /* 0x0000841b0a007388 */ /* 0x0003e80000000800 */
[----:B0-----:R-:W4:Y:S04]  /*0990*/  LDG.E R29, desc[UR12][R18.64] ;  /* 0x0000000c121d7981 */ /* 0x001f28000c1e1900 */
[----:B-1----:R-:W4:Y:S04]  /*09a0*/  LDG.E R27, desc[UR12][R18.64+-0x4] ;  /* 0xfffffc0c121b7981 */ /* 0x002f28000c1e1900 */
[----:B-----5:R0:W-:Y:S04]  /*09b0*/  STS [R10+0x9c], R28 ;  /* 0x00009c1c0a007388 */ /* 0x0201e80000000800 */
[----:B0-----:R-:W5:Y:S04]  /*09c0*/  LDG.E R28, desc[UR12][R16.64+0x4] ;  /* 0x0000040c101c7981 */ /* 0x001f68000c1e1900 */
[----:B------:R-:W-:Y:S04]  /*09d0*/  STS [R10+0x94], R20 ;  /* 0x000094140a007388 */ /* 0x000fe80000000800 */
[----:B------:R0:W-:Y:S04]  /*09e0*/  STS [R10+0x90], R12 ;  /* 0x0000900c0a007388 */ /* 0x0001e80000000800 */
[----:B------:R1:W-:Y:S04]  /*09f0*/  STS [R10+0x98], R22 ;  /* 0x000098160a007388 */ /* 0x0003e80000000800 */
[----:B------:R1:W-:Y:S04]  /*0a00*/  STS [R10+0xac], R26 ;  /* 0x0000ac1a0a007388 */ /* 0x0003e80000000800 */
[----:B0-----:R0:W5:Y:S04]  /*0a10*/  LDG.E R12, desc[UR12][R18.64+0x4] ;  /* 0x0000040c120c7981 */ /* 0x001168000c1e1900 */
[----:B-1----:R-:W5:Y:S01]  /*0a20*/  LDG.E R22, desc[UR12][R16.64+-0x4] ;  /* 0xfffffc0c10167981 */ /* 0x002f62000c1e1900 */
[----:B------:R-:W-:-:S03]  /*0a30*/  IADD3 R26, PT, PT, R21, 0x38, RZ ;  /* 0x00000038151a7810 */ /* 0x000fc60007ffe0ff */
[----:B------:R-:W5:Y:S01]  /*0a40*/  LDG.E R20, desc[UR12][R16.64] ;  /* 0x0000000c10147981 */ /* 0x000f62000c1e1900 */
[----:B0-----:R-:W-:-:S03]  /*0a50*/  VIADD R19, R21, 0x34 ;  /* 0x0000003415137836 */ /* 0x001fc60000000000 */
[----:B------:R0:W-:Y:S01]  /*0a60*/  STS [R10+0xa0], R24 ;  /* 0x0000a0180a007388 */ /* 0x0001e20000000800 */
[----:B------:R-:W-:-:S05]  /*0a70*/  IMAD.WIDE R18, R19, 0x4, R14 ;  /* 0x0000000413127825 */ /* 0x000fca00078e020e */
[----:B------:R-:W5:Y:S04]  /*0a80*/  LDG.E R21, desc[UR12][R18.64] ;  /* 0x0000000c12157981 */ /* 0x000f68000c1e1900 */
[----:B0-----:R0:W5:Y:S04]  /*0a90*/  LDG.E R24, desc[UR12][R16.64+-0x8] ;  /* 0xfffff80c10187981 */ /* 0x001168000c1e1900 */
[----:B------:R1:W-:Y:S01]  /*0aa0*/  STS [R10+0xa4], R23 ;  /* 0x0000a4170a007388 */ /* 0x0003e20000000800 */
[----:B0-----:R-:W-:-:S03]  /*0ab0*/  IMAD.WIDE R16, R26, 0x4, R14 ;  /* 0x000000041a107825 */ /* 0x001fc600078e020e */
[----:B-1----:R-:W5:Y:S04]  /*0ac0*/  LDG.E R23, desc[UR12][R18.64+-0x8] ;  /* 0xfffff80c12177981 */ /* 0x002f68000c1e1900 */
[----:B------:R-:W5:Y:S04]  /*0ad0*/  LDG.E R17, desc[UR12][R16.64+-0x8] ;  /* 0xfffff80c10117981 */ /* 0x000f68000c1e1900 */
[----:B--2---:R0:W-:Y:S04]  /*0ae0*/  STS [R10+0xa8], R25 ;  /* 0x0000a8190a007388 */ /* 0x0041e80000000800 */
[----:B---3--:R1:W-:Y:S04]  /*0af0*/  STS [R10+0xb0], R13 ;  /* 0x0000b00d0a007388 */ /* 0x0083e80000000800 */
[----:B0-----:R-:W2:Y:S04]  /*0b00*/  LDG.E R25, desc[UR12][R18.64+0x4] ;  /* 0x0000040c12197981 */ /* 0x001ea8000c1e1900 */
[----:B-1----:R-:W3:Y:S01]  /*0b10*/  LDG.E R13, desc[UR12][R18.64+-0x4] ;  /* 0xfffffc0c120d7981 */ /* 0x002ee2000c1e1900 */
[----:B------:R-:W-:-:S03]  /*0b20*/  VIADD R11, R11, 0x1 ;  /* 0x000000010b0b7836 */ /* 0x000fc60000000000 */
[----:B----4-:R0:W-:Y:S02]  /*0b30*/  STS [R10+0xb8], R29 ;  /* 0x0000b81d0a007388 */ /* 0x0101e40000000800 */
[----:B------:R-:W-:Y:S02]  /*0b40*/  ISETP.NE.AND P3, PT, R11, 0x39, PT ;  /* 0x000000390b00780c */ /* 0x000fe40003f65270 */
[----:B------:R0:W-:Y:S04]  /*0b50*/  STS [R10+0xb4], R27 ;  /* 0x0000b41b0a007388 */ /* 0x0001e80000000800 */
[----:B-----5:R0:W-:Y:S04]  /*0b60*/  STS [R10+0xcc], R28 ;  /* 0x0000cc1c0a007388 */ /* 0x0201e80000000800 */
[----:B------:R0:W-:Y:S04]  /*0b70*/  STS [R10+0xbc], R12 ;  /* 0x0000bc0c0a007388 */ /* 0x0001e80000000800 */
[----:B------:R0:W-:Y:S04]  /*0b80*/  STS [R10+0xc4], R22 ;  /* 0x0000c4160a007388 */ /* 0x0001e80000000800 */
[----:B------:R0:W-:Y:S04]  /*0b90*/  STS [R10+0xc8], R20 ;  /* 0x0000c8140a007388 */ /* 0x0001e80000000800 */
[----:B------:R0:W-:Y:S04]  /*0ba0*/  STS [R10+0xd8], R21 ;  /* 0x0000d8150a007388 */ /* 0x0001e80000000800 */
[----:B------:R0:W-:Y:S04]  /*0bb0*/  STS [R10+0xc0], R24 ;  /* 0x0000c0180a007388 */ /* 0x0001e80000000800 */
[----:B------:R0:W-:Y:S04]  /*0bc0*/  STS [R10+0xd0], R23 ;  /* 0x0000d0170a007388 */ /* 0x0001e80000000800 */
[----:B------:R0:W-:Y:S04]  /*0bd0*/  STS [R10+0xe0], R17 ;  /* 0x0000e0110a007388 */ /* 0x0001e80000000800 */
[----:B--2---:R0:W-:Y:S04]  /*0be0*/  STS [R10+0xdc], R25 ;  /* 0x0000dc190a007388 */ /* 0x0041e80000000800 */
[----:B---3--:R0:W-:Y:S01]  /*0bf0*/  STS [R10+0xd4], R13 ;  /* 0x0000d40d0a007388 */ /* 0x0081e20000000800 */
[----:B------:R-:W-:Y:S05]  /*0c00*/  @P3 BRA `(.L_x_2) ;  /* 0xfffffff400a03947 */ /* 0x000fea000383ffff */
.L_x_1:
[----:B------:R-:W1:Y:S01]  /*0c10*/  LDCU UR4, c[0x0][0x394] ;  /* 0x00007280ff0477ac */ /* 0x000e620008000800 */
[----:B------:R-:W-:Y:S01]  /*0c20*/  IMAD.MOV.U32 R11, RZ, RZ, RZ ;  /* 0x000000ffff0b7224 */ /* 0x000fe200078e00ff */
[----:B-1----:R-:W-:Y:S01]  /*0c30*/  ISETP.LE.AND P3, PT, RZ, UR4, PT ;  /* 0x00000004ff007c0c */ /* 0x002fe2000bf63270 */
[----:B------:R-:W-:Y:S05]  /*0c40*/  WARPSYNC.ALL ;  /* 0x0000000000007948 */ /* 0x000fea0003800000 */
[----:B------:R-:W-:Y:S07]  /*0c50*/  BAR.SYNC.DEFER_BLOCKING 0x0 ;  /* 0x0000000000007b1d */ /* 0x000fee0000010000 */
[----:B------:R-:W-:Y:S05]  /*0c60*/  @!P3 BRA `(.L_x_3) ;  /* 0x00000004005cb947 */ /* 0x000fea0003800000 */
[----:B------:R-:W-:Y:S01]  /*0c70*/  MOV R11, RZ ;  /* 0x000000ff000b7202 */ /* 0x000fe20000000f00 */
[----:B------:R-:W-:-:S06]  /*0c80*/  UMOV UR4, URZ ;  /* 0x000000ff00047c82 */ /* 0x000fcc0008000000 */
.L_x_8:
[----:B------:R-:W-:Y:S01]  /*0c90*/  UISETP.GE.AND UP0, UPT, UR6, 0xf, UPT ;  /* 0x0000000f0600788c */ /* 0x000fe2000bf06270 */
[----:B0-----:R-:W-:Y:S01]  /*0ca0*/  VIADD R10, R0, UR4 ;  /* 0x00000004000a7c36 */ /* 0x001fe20008000000 */
[----:B------:R-:W-:Y:S01]  /*0cb0*/  ISETP.NE.AND P3, PT, R2, UR4, PT ;  /* 0x0000000402007c0c */ /* 0x000fe2000bf65270 */
[----:B------:R-:W-:Y:S01]  /*0cc0*/  IMAD.MOV.U32 R13, RZ, RZ, RZ ;  /* 0x000000ffff0d7224 */ /* 0x000fe200078e00ff */
[----:B------:R-:W-:Y:S01]  /*0cd0*/  UIADD3 UR4, UPT, UPT, UR4, 0x1, URZ ;  /* 0x0000000104047890 */ /* 0x000fe2000fffe0ff */
[----:B------:R-:W-:-:S04]  /*0ce0*/  IMAD R10, R10, 0x39, R3 ;  /* 0x000000390a0a7824 */ /* 0x000fc800078e0203 */
[----:B------:R-:W-:Y:S07]  /*0cf0*/  BRA.U !UP0, `(.L_x_4) ;  /* 0x0000000108887547 */ /* 0x000fee000b800000 */
[----:B------:R-:W0:Y:S01]  /*0d00*/  S2UR UR8, SR_CgaCtaId ;  /* 0x00000000000879c3 */ /* 0x000e220000008800 */
[----:B------:R-:W-:Y:S02]  /*0d10*/  UMOV UR5, 0x400 ;  /* 0x0000040000057882 */ /* 0x000fe40000000000 */
[----:B0-----:R-:W-:-:S03]  /*0d20*/  ULEA UR8, UR8, UR5, 0x18 ;  /* 0x0000000508087291 */ /* 0x001fc6000f8ec0ff */
[----:B------:R-:W-:-:S09]  /*0d30*/  UMOV UR5, URZ ;  /* 0x000000ff00057c82 */ /* 0x000fd20008000000 */
.L_x_5:
[----:B------:R-:W-:Y:S01]  /*0d40*/  IADD3 R20, PT, PT, R10, UR5, RZ ;  /* 0x000000050a147c10 */ /* 0x000fe2000fffe0ff */
[----:B------:R-:W-:-:S03]  /*0d50*/  UIADD3 UR5, UPT, UPT, UR5, 0x10, URZ ;  /* 0x0000001005057890 */ /* 0x000fc6000fffe0ff */
[----:B------:R-:W-:-:S03]  /*0d60*/  LEA R20, R20, UR8, 0x2 ;  /* 0x0000000814147c11 */ /* 0x000fc6000f8e10ff */
[----:B------:R-:W-:Y:S02]  /*0d70*/  ISETP.NE.AND P4, PT, R8, UR5, PT ;  /* 0x0000000508007c0c */ /* 0x000fe4000bf85270 */
[----:B------:R-:W-:Y:S04]  /*0d80*/  LDS R22, [R20] ;  /* 0x0000000014167984 */ /* 0x000fe80000000800 */
[----:B------:R-:W0:Y:S04]  /*0d90*/  LDS R21, [R20+0x4] ;  /* 0x0000040014157984 */ /* 0x000e280000000800 */
[----:B------:R-:W-:Y:S04]  /*0da0*/  LDS R24, [R20+0x8] ;  /* 0x0000080014187984 */ /* 0x000fe80000000800 */
[----:B------:R-:W1:Y:S04]  /*0db0*/  LDS R23, [R20+0xc] ;  /* 0x00000c0014177984 */ /* 0x000e680000000800 */
[----:B------:R-:W-:Y:S04]  /*0dc0*/  LDS R12, [R20+0x10] ;  /* 0x00001000140c7984 */ /* 0x000fe80000000800 */
[----:B------:R-:W2:Y:S04]  /*0dd0*/  LDS R13, [R20+0x14] ;  /* 0x00001400140d7984 */ /* 0x000ea80000000800 */
[----:B------:R-:W-:Y:S04]  /*0de0*/  LDS R16, [R20+0x18] ;  /* 0x0000180014107984 */ /* 0x000fe80000000800 */
[----:B------:R-:W3:Y:S04]  /*0df0*/  LDS R17, [R20+0x1c] ;  /* 0x00001c0014117984 */ /* 0x000ee80000000800 */
[----:B------:R-:W-:Y:S04]  /*0e00*/  LDS R18, [R20+0x20] ;  /* 0x0000200014127984 */ /* 0x000fe80000000800 */
[----:B------:R-:W4:Y:S04]  /*0e10*/  LDS R19, [R20+0x24] ;  /* 0x0000240014137984 */ /* 0x000f280000000800 */
[----:B------:R-:W-:Y:S01]  /*0e20*/  LDS R26, [R20+0x3c] ;  /* 0x00003c00141a7984 */ /* 0x000fe20000000800 */
[----:B0-----:R-:W-:-:S03]  /*0e30*/  IADD3 R21, PT, PT, R21, R22, R11 ;  /* 0x0000001615157210 */ /* 0x001fc60007ffe00b */
[----:B------:R-:W-:Y:S04]  /*0e40*/  LDS R22, [R20+0x28] ;  /* 0x0000280014167984 */ /* 0x000fe80000000800 */
[----:B------:R-:W0:Y:S01]  /*0e50*/  LDS R11, [R20+0x2c] ;  /* 0x00002c00140b7984 */ /* 0x000e220000000800 */
[----:B-1----:R-:W-:-:S03]  /*0e60*/  IADD3 R25, PT, PT, R23, R24, R21 ;  /* 0x0000001817197210 */ /* 0x002fc60007ffe015 */
[----:B------:R-:W-:Y:S04]  /*0e70*/  LDS R24, [R20+0x30] ;  /* 0x0000300014187984 */ /* 0x000fe80000000800 */
[----:B------:R-:W1:Y:S01]  /*0e80*/  LDS R23, [R20+0x34] ;  /* 0x0000340014177984 */ /* 0x000e620000000800 */
[----:B--2---:R-:W-:-:S03]  /*0e90*/  IADD3 R12, PT, PT, R13, R12, R25 ;  /* 0x0000000c0d0c7210 */ /* 0x004fc60007ffe019 */
[----:B------:R-:W2:Y:S01]  /*0ea0*/  LDS R21, [R20+0x38] ;  /* 0x0000380014157984 */ /* 0x000ea20000000800 */
[----:B---3--:R-:W-:-:S04]  /*0eb0*/  IADD3 R12, PT, PT, R17, R16, R12 ;  /* 0x00000010110c7210 */ /* 0x008fc80007ffe00c */
[----:B----4-:R-:W-:-:S04]  /*0ec0*/  IADD3 R12, PT, PT, R19, R18, R12 ;  /* 0x00000012130c7210 */ /* 0x010fc80007ffe00c */
[----:B0-----:R-:W-:-:S04]  /*0ed0*/  IADD3 R11, PT, PT, R11, R22, R12 ;  /* 0x000000160b0b7210 */ /* 0x001fc80007ffe00c */
[----:B-1----:R-:W-:-:S04]  /*0ee0*/  IADD3 R11, PT, PT, R23, R24, R11 ;  /* 0x00000018170b7210 */ /* 0x002fc80007ffe00b */
[----:B--2---:R-:W-:Y:S01]  /*0ef0*/  IADD3 R11, PT, PT, R26, R21, R11 ;  /* 0x000000151a0b7210 */ /* 0x004fe20007ffe00b */
[----:B------:R-:W-:Y:S06]  /*0f00*/  @P4 BRA `(.L_x_5) ;  /* 0xfffffffc008c4947 */ /* 0x000fec000383ffff */
[----:B------:R-:W-:-:S07]  /*0f10*/  IMAD.MOV.U32 R13, RZ, RZ, R8 ;  /* 0x000000ffff0d7224 */ /* 0x000fce00078e0008 */
.L_x_4:
[----:B------:R-:W-:Y:S05]  /*0f20*/  @!P1 BRA `(.L_x_6) ;  /* 0x0000000000489947 */ /* 0x000fea0003800000 */
[----:B------:R-:W0:Y:S01]  /*0f30*/  S2UR UR8, SR_CgaCtaId ;  /* 0x00000000000879c3 */ /* 0x000e220000008800 */
[----:B------:R-:W-:Y:S01]  /*0f40*/  UMOV UR5, 0x400 ;  /* 0x0000040000057882 */ /* 0x000fe20000000000 */
[----:B------:R-:W-:Y:S01]  /*0f50*/  IMAD.IADD R12, R10, 0x1, R13 ;  /* 0x000000010a0c7824 */ /* 0x000fe200078e020d */
[----:B------:R-:W-:Y:S01]  /*0f60*/  IADD3 R13, PT, PT, R13, 0x8, RZ ;  /* 0x000000080d0d7810 */ /* 0x000fe20007ffe0ff */
[----:B0-----:R-:W-:-:S06]  /*0f70*/  ULEA UR5, UR8, UR5, 0x18 ;  /* 0x0000000508057291 */ /* 0x001fcc000f8ec0ff */
[----:B------:R-:W-:-:S05]  /*0f80*/  LEA R12, R12, UR5, 0x2 ;  /* 0x000000050c0c7c11 */ /* 0x000fca000f8e10ff */
[----:B------:R-:W-:Y:S04]  /*0f90*/  LDS R16, [R12] ;  /* 0x000000000c107984 */ /* 0x000fe80000000800 */
[----:B------:R-:W0:Y:S04]  /*0fa0*/  LDS R17, [R12+0x4] ;  /* 0x000004000c117984 */ /* 0x000e280000000800 */
[----:B------:R-:W-:Y:S04]  /*0fb0*/  LDS R19, [R12+0x8] ;  /* 0x000008000c137984 */ /* 0x000fe80000000800 */
[----:B------:R-:W1:Y:S04]  /*0fc0*/  LDS R18, [R12+0xc] ;  /* 0x00000c000c127984 */ /* 0x000e680000000800 */
[----:B------:R-:W-:Y:S04]  /*0fd0*/  LDS R21, [R12+0x10] ;  /* 0x000010000c157984 */ /* 0x000fe80000000800 */
[----:B------:R-:W2:Y:S04]  /*0fe0*/  LDS R20, [R12+0x14] ;  /* 0x000014000c147984 */ /* 0x000ea80000000800 */
[----:B------:R-:W-:Y:S04]  /*0ff0*/  LDS R23, [R12+0x18] ;  /* 0x000018000c177984 */ /* 0x000fe80000000800 */
[----:B------:R-:W3:Y:S01]  /*1000*/  LDS R22, [R12+0x1c] ;  /* 0x00001c000c167984 */ /* 0x000ee20000000800 */
[----:B0-----:R-:W-:-:S04]  /*1010*/  IADD3 R16, PT, PT, R17, R16, R11 ;  /* 0x0000001011107210 */ /* 0x001fc80007ffe00b */
[----:B-1----:R-:W-:-:S04]  /*1020*/  IADD3 R16, PT, PT, R18, R19, R16 ;  /* 0x0000001312107210 */ /* 0x002fc80007ffe010 */
[----:B--2---:R-:W-:-:S04]  /*1030*/  IADD3 R16, PT, PT, R20, R21, R16 ;  /* 0x0000001514107210 */ /* 0x004fc80007ffe010 */
[----:B---3--:R-:W-:-:S07]  /*1040*/  IADD3 R11, PT, PT, R22, R23, R16 ;  /* 0x00000017160b7210 */ /* 0x008fce0007ffe010 */
.L_x_6:
[----:B------:R-:W-:Y:S05]  /*1050*/  @!P2 BRA `(.L_x_7) ;  /* 0x000000000030a947 */ /* 0x000fea0003800000 */
[----:B------:R-:W0:Y:S01]  /*1060*/  S2UR UR8, SR_CgaCtaId ;  /* 0x00000000000879c3 */ /* 0x000e220000008800 */
[----:B------:R-:W-:Y:S01]  /*1070*/  UMOV UR5, 0x400 ;  /* 0x0000040000057882 */ /* 0x000fe20000000000 */
[----:B------:R-:W-:Y:S02]  /*1080*/  IMAD.IADD R12, R10, 0x1, R13 ;  /* 0x000000010a0c7824 */ /* 0x000fe400078e020d */
[----:B------:R-:W-:Y:S01]  /*1090*/  VIADD R13, R13, 0x4 ;  /* 0x000000040d0d7836 */ /* 0x000fe20000000000 */
[----:B0-----:R-:W-:-:S06]  /*10a0*/  ULEA UR5, UR8, UR5, 0x18 ;  /* 0x0000000508057291 */ /* 0x001fcc000f8ec0ff */
[----:B------:R-:W-:-:S05]  /*10b0*/  LEA R12, R12, UR5, 0x2 ;  /* 0x000000050c0c7c11 */ /* 0x000fca000f8e10ff */
[----:B------:R-:W-:Y:S04]  /*10c0*/  LDS R16, [R12] ;  /* 0x000000000c107984 */ /* 0x000fe80000000800 */
[----:B------:R-:W0:Y:S04]  /*10d0*/  LDS R17, [R12+0x4] ;  /* 0x000004000c117984 */ /* 0x000e280000000800 */
[----:B------:R-:W-:Y:S04]  /*10e0*/  LDS R18, [R12+0x8] ;  /* 0x000008000c127984 */ /* 0x000fe80000000800 */
[----:B------:R-:W1:Y:S01]  /*10f0*/  LDS R19, [R12+0xc] ;  /* 0x00000c000c137984 */ /* 0x000e620000000800 */
[----:B0-----:R-:W-:-:S04]  /*1100*/  IADD3 R11, PT, PT, R17, R16, R11 ;  /* 0x00000010110b7210 */ /* 0x001fc80007ffe00b */
[----:B-1----:R-:W-:-:S07]  /*1110*/  IADD3 R11, PT, PT, R19, R18, R11 ;  /* 0x00000012130b7210 */ /* 0x002fce0007ffe00b */
.L_x_7:
[----:B------:R-:W0:Y:S01]  /*1120*/  S2UR UR8, SR_CgaCtaId ;  /* 0x00000000000879c3 */ /* 0x000e220000008800 */
[----:B------:R-:W-:Y:S01]  /*1130*/  UMOV UR5, 0x400 ;  /* 0x0000040000057882 */ /* 0x000fe20000000000 */
[----:B------:R-:W-:Y:S02]  /*1140*/  IADD3 R10, PT, PT, R10, R13, RZ ;  /* 0x0000000d0a0a7210 */ /* 0x000fe40007ffe0ff */
[----:B------:R-:W-:Y:S01]  /*1150*/  LOP3.LUT P4, RZ, R2, 0x2, RZ, 0xc0, !PT ;  /* 0x0000000202ff7812 */ /* 0x000fe2000788c0ff */
[----:B0-----:R-:W-:-:S06]  /*1160*/  ULEA UR5, UR8, UR5, 0x18 ;  /* 0x0000000508057291 */ /* 0x001fcc000f8ec0ff */
[----:B------:R-:W-:-:S05]  /*1170*/  LEA R16, R10, UR5, 0x2 ;  /* 0x000000050a107c11 */ /* 0x000fca000f8e10ff */
[----:B------:R-:W0:Y:S04]  /*1180*/  LDS R10, [R16] ;  /* 0x00000000100a7984 */ /* 0x000e280000000800 */
[----:B------:R-:W-:Y:S04]  /*1190*/  @P4 LDS R12, [R16+0x4] ;  /* 0x00000400100c4984 */ /* 0x000fe80000000800 */
[----:B------:R-:W1:Y:S01]  /*11a0*/  @P4 LDS R13, [R16+0x8] ;  /* 0x00000800100d4984 */ /* 0x000e620000000800 */
[----:B0-----:R-:W-:-:S05]  /*11b0*/  IMAD.IADD R11, R10, 0x1, R11 ;  /* 0x000000010a0b7824 */ /* 0x001fca00078e020b */
[----:B-1----:R-:W-:Y:S01]  /*11c0*/  @P4 IADD3 R11, PT, PT, R13, R12, R11 ;  /* 0x0000000c0d0b4210 */ /* 0x002fe20007ffe00b */
[----:B------:R-:W-:Y:S06]  /*11d0*/  @P3 BRA `(.L_x_8) ;  /* 0xfffffff800ac3947 */ /* 0x000fec000383ffff */
.L_x_3:
[----:B0-----:R-:W0:Y:S01]  /*11e0*/  LDC.64 R12, c[0x0][0x388] ;  /* 0x0000e200ff0c7b82 */ /* 0x001e220000000a00 */
[----:B------:R-:W-:-:S05]  /*11f0*/  IADD3 R9, PT, PT, R7, R9, RZ ;  /* 0x0000000907097210 */ /* 0x000fca0007ffe0ff */
[----:B0-----:R-:W-:-:S05]  /*1200*/  IMAD.WIDE R12, R9, 0x4, R12 ;  /* 0x00000004090c7825 */ /* 0x001fca00078e020c */
[----:B------:R0:W-:Y:S02]  /*1210*/  STG.E desc[UR12][R12.64], R11 ;  /* 0x0000000b0c007986 */ /* 0x0001e4000c10190c */
.L_x_0:
[----:B------:R-:W-:Y:S05]  /*1220*/  @P0 BRA `(.L_x_9) ;  /* 0xffffffec00f00947 */ /* 0x000fea000383ffff */
[----:B------:R-:W-:Y:S05]  /*1230*/  EXIT ;  /* 0x000000000000794d */ /* 0x000fea0003800000 */
.L_x_10:
[----:B------:R-:W-:-:S00]  /*1240*/  BRA `(.L_x_10) ;  /* 0xfffffffc00fc7947 */ /* 0x000fc0000383ffff */
[----:B------:R-:W-:-:S00]  /*1250*/  NOP ;  /* 0x0000000000007918 */ /* 0x000fc00000000000 */
        /* <DEDUP_REMOVED lines=10> */
.L_x_23:


//--------------------- .text._Z15calculateGlobalPiS_iii --------------------------
	.section	.text._Z15calculateGlobalPiS_iii,"ax",@progbits
	.align	128
        .global         _Z15calculateGlobalPiS_iii
        .type           _Z15calculateGlobalPiS_iii,@function
        .size           _Z15calculateGlobalPiS_iii,(.L_x_24 - _Z15calculateGlobalPiS_iii)
        .other          _Z15calculateGlobalPiS_iii,@"STO_CUDA_ENTRY STV_DEFAULT"
_Z15calculateGlobalPiS_iii:
.text._Z15calculateGlobalPiS_iii:
[----:B------:R-:W-:Y:S08]  /*0000*/  LDC R1, c[0x0][0x37c] ;  /* 0x0000df00ff017b82 */ /* 0x000ff00000000800 */
[----:B------:R-:W0:Y:S01]  /*0010*/  LDC R7, c[0x0][0x398] ;  /* 0x0000e600ff077b82 */ /* 0x000e220000000800 */
[----:B------:R-:W1:Y:S07]  /*0020*/  S2R R3, SR_TID.Y ;  /* 0x0000000000037919 */ /* 0x000e6e0000002200 */
[----:B------:R-:W2:Y:S08]  /*0030*/  LDC R0, c[0x0][0x364] ;  /* 0x0000d900ff007b82 */ /* 0x000eb00000000800 */
[----:B------:R-:W3:Y:S01]  /*0040*/  S2UR UR6, SR_CTAID.Y ;  /* 0x00000000000679c3 */ /* 0x000ee20000002600 */
[----:B0-----:R-:W-:-:S07]  /*0050*/  ISETP.GE.AND P0, PT, R7, 0x1, PT ;  /* 0x000000010700780c */ /* 0x001fce0003f06270 */
[----:B------:R-:W0:Y:S06]  /*0060*/  S2UR UR4, SR_CTAID.X ;  /* 0x00000000000479c3 */ /* 0x000e2c0000002500 */
[----:B0123--:R-:W-:Y:S05]  /*0070*/  @!P0 EXIT ;  /* 0x000000000000894d */ /* 0x00ffea0003800000 */
[----:B------:R-:W0:Y:S01]  /*0080*/  LDC R9, c[0x0][0x394] ;  /* 0x0000e500ff097b82 */ /* 0x000e220000000800 */
[----:B------:R-:W1:Y:S01]  /*0090*/  S2R R18, SR_TID.X ;  /* 0x0000000000127919 */ /* 0x000e620000002100 */
[----:B------:R-:W2:Y:S01]  /*00a0*/  LDCU UR5, c[0x0][0x360] ;  /* 0x00006c00ff0577ac */ /* 0x000ea20008000800 */
[----:B------:R-:W-:Y:S01]  /*00b0*/  IMAD R0, R0, UR6, R3 ;  /* 0x0000000600007c24 */ /* 0x000fe2000f8e0203 */
[----:B------:R-:W3:Y:S03]  /*00c0*/  LDCU.64 UR6, c[0x0][0x358] ;  /* 0x00006b00ff0677ac */ /* 0x000ee60008000a00 */
[----:B------:R-:W-:Y:S01]  /*00d0*/  IMAD R6, R0, R7, RZ ;  /* 0x0000000700067224 */ /* 0x000fe200078e02ff */
[----:B------:R-:W4:Y:S04]  /*00e0*/  LDC R8, c[0x0][0x390] ;  /* 0x0000e400ff087b82 */ /* 0x000f280000000800 */
[----:B------:R-:W-:Y:S01]  /*00f0*/  IADD3 R3, PT, PT, R6, -0x1, RZ ;  /* 0xffffffff06037810 */ /* 0x000fe20007ffe0ff */
[----:B--2---:R-:W-:Y:S01]  /*0100*/  UIMAD UR4, UR4, UR5, URZ ;  /* 0x00000005040472a4 */ /* 0x004fe2000f8e02ff */
[C---:B0-----:R-:W-:Y:S01]  /*0110*/  ISETP.GT.AND P0, PT, R9.reuse, -0x1, PT ;  /* 0xffffffff0900780c */ /* 0x041fe20003f04270 */
[C---:B------:R-:W-:Y:S01]  /*0120*/  IMAD.SHL.U32 R4, R9.reuse, 0x2, RZ ;  /* 0x0000000209047824 */ /* 0x040fe200078e00ff */
[----:B------:R-:W-:-:S04]  /*0130*/  IADD3 R0, PT, PT, -R9, RZ, RZ ;  /* 0x000000ff09007210 */ /* 0x000fc80007ffe1ff */
[----:B----4-:R-:W-:Y:S01]  /*0140*/  LEA R5, R0, R8, 0x1 ;  /* 0x0000000800057211 */ /* 0x010fe200078e08ff */
[----:B-1----:R-:W-:-:S06]  /*0150*/  VIADD R2, R18, UR4 ;  /* 0x0000000412027c36 */ /* 0x002fcc0008000000 */
[----:B---3--:R-:W-:Y:S05]  /*0160*/  @P0 BRA `(.L_x_11) ;  /* 0x0000000000f40947 */ /* 0x008fea0003800000 */
[C---:B------:R-:W-:Y:S02]  /*0170*/  ISETP.GE.U32.AND P0, PT, R7.reuse, 0x4, PT ;  /* 0x000000040700780c */ /* 0x040fe40003f06070 */
[----:B------:R-:W-:-:S11]  /*0180*/  LOP3.LUT R0, R7, 0x3, RZ, 0xc0, !PT ;  /* 0x0000000307007812 */ /* 0x000fd600078ec0ff */
[----:B------:R-:W-:Y:S05]  /*0190*/  @!P0 BRA `(.L_x_12) ;  /* 0x0000000000a88947 */ /* 0x000fea0003800000 */
[----:B------:R-:W-:Y:S01]  /*01a0*/  IMAD.SHL.U32 R3, R9, 0x8, RZ ;  /* 0x0000000809037824 */ /* 0x000fe200078e00ff */
[C---:B------:R-:W-:Y:S01]  /*01b0*/  IADD3 R16, PT, PT, R6.reuse, 0x2, RZ ;  /* 0x0000000206107810 */ /* 0x040fe20007ffe0ff */
[C---:B------:R-:W-:Y:S01]  /*01c0*/  IMAD R18, R6.reuse, R5, R18 ;  /* 0x0000000506127224 */ /* 0x040fe200078e0212 */
[----:B------:R-:W-:Y:S01]  /*01d0*/  LOP3.LUT R4, R7, 0x7ffffffc, RZ, 0xc0, !PT ;  /* 0x7ffffffc07047812 */ /* 0x000fe200078ec0ff */
[----:B------:R-:W-:Y:S01]  /*01e0*/  VIADD R14, R6, 0x3 ;  /* 0x00000003060e7836 */ /* 0x000fe20000000000 */
[----:B------:R-:W-:Y:S01]  /*01f0*/  LEA R3, R8, -R3, 0x2 ;  /* 0x8000000308037211 */ /* 0x000fe200078e10ff */
[-C--:B------:R-:W-:Y:S01]  /*0200*/  IMAD R17, R6, R5.reuse, R5 ;  /* 0x0000000506117224 */ /* 0x080fe200078e0205 */
[----:B------:R-:W-:Y:S01]  /*0210*/  IADD3 R4, PT, PT, -R4, RZ, RZ ;  /* 0x000000ff04047210 */ /* 0x000fe20007ffe1ff */
[----:B------:R-:W-:Y:S01]  /*0220*/  VIADD R15, R6, 0x1 ;  /* 0x00000001060f7836 */ /* 0x000fe20000000000 */
[----:B------:R-:W-:Y:S01]  /*0230*/  IADD3 R18, PT, PT, R18, UR4, RZ ;  /* 0x0000000412127c10 */ /* 0x000fe2000fffe0ff */
[----:B------:R-:W-:-:S02]  /*0240*/  IMAD R14, R14, R5, R2 ;  /* 0x000000050e0e7224 */ /* 0x000fc400078e0202 */
[----:B------:R-:W-:Y:S02]  /*0250*/  IMAD R16, R16, R5, R2 ;  /* 0x0000000510107224 */ /* 0x000fe400078e0202 */
[----:B------:R-:W-:-:S07]  /*0260*/  IMAD.IADD R17, R2, 0x1, R17 ;  /* 0x0000000102117824 */ /* 0x000fce00078e0211 */
.L_x_13:
[C-C-:B0-----:R-:W-:Y:S01]  /*0270*/  VIADDMNMX R6, R15.reuse, 0xffffffff, R2.reuse, !PT ;  /* 0xffffffff0f067846 */ /* 0x141fe20007800102 */
[----:B------:R-:W-:Y:S01]  /*0280*/  VIADD R4, R4, 0x4 ;  /* 0x0000000404047836 */ /* 0x000fe20000000000 */
[----:B------:R-:W-:Y:S02]  /*0290*/  VIMNMX R8, PT, PT, R2, R15, !PT ;  /* 0x0000000f02087248 */ /* 0x000fe40007fe0100 */
[C-C-:B------:R-:W-:Y:S02]  /*02a0*/  VIADDMNMX R10, R15.reuse, 0x1, R2.reuse, !PT ;  /* 0x000000010f0a7846 */ /* 0x140fe40007800102 */
[----:B------:R-:W-:Y:S02]  /*02b0*/  VIADDMNMX R12, R15, 0x2, R2, !PT ;  /* 0x000000020f0c7846 */ /* 0x000fe40007800102 */
[-C--:B------:R-:W-:Y:S02]  /*02c0*/  ISETP.GE.AND P0, PT, R6, R5.reuse, PT ;  /* 0x000000050600720c */ /* 0x080fe40003f06270 */
[----:B------:R-:W-:-:S02]  /*02d0*/  ISETP.GE.AND P1, PT, R8, R5, PT ;  /* 0x000000050800720c */ /* 0x000fc40003f26270 */
[-C--:B------:R-:W-:Y:S02]  /*02e0*/  ISETP.GE.AND P2, PT, R10, R5.reuse, PT ;  /* 0x000000050a00720c */ /* 0x080fe40003f46270 */
[----:B------:R-:W-:Y:S02]  /*02f0*/  ISETP.GE.AND P3, PT, R12, R5, PT ;  /* 0x000000050c00720c */ /* 0x000fe40003f66270 */
[----:B------:R-:W-:-:S05]  /*0300*/  IADD3 R15, PT, PT, R15, 0x4, RZ ;  /* 0x000000040f0f7810 */ /* 0x000fca0007ffe0ff */
[----:B------:R-:W0:Y:S08]  /*0310*/  @!P0 LDC.64 R8, c[0x0][0x388] ;  /* 0x0000e200ff088b82 */ /* 0x000e300000000a00 */
[----:B------:R-:W1:Y:S08]  /*0320*/  @!P1 LDC.64 R12, c[0x0][0x388] ;  /* 0x0000e200ff0c9b82 */ /* 0x000e700000000a00 */
[----:B------:R-:W2:Y:S08]  /*0330*/  @!P2 LDC.64 R10, c[0x0][0x388] ;  /* 0x0000e200ff0aab82 */ /* 0x000eb00000000a00 */
[----:B------:R-:W3:Y:S01]  /*0340*/  @!P3 LDC.64 R6, c[0x0][0x388] ;  /* 0x0000e200ff06bb82 */ /* 0x000ee20000000a00 */
[----:B0-----:R-:W-:-:S04]  /*0350*/  @!P0 IMAD.WIDE R8, R18, 0x4, R8 ;  /* 0x0000000412088825 */ /* 0x001fc800078e0208 */
[----:B------:R-:W-:Y:S01]  /*0360*/  IMAD.IADD R18, R3, 0x1, R18 ;  /* 0x0000000103127824 */ /* 0x000fe200078e0212 */
[----:B------:R0:W-:Y:S01]  /*0370*/  @!P0 STG.E desc[UR6][R8.64], RZ ;  /* 0x000000ff08008986 */ /* 0x0001e2000c101906 */
[----:B------:R-:W-:Y:S01]  /*0380*/  ISETP.NE.AND P0, PT, R4, RZ, PT ;  /* 0x000000ff0400720c */ /* 0x000fe20003f05270 */
[----:B-1----:R-:W-:Y:S01]  /*0390*/  @!P1 IMAD.WIDE R12, R17, 0x4, R12 ;  /* 0x00000004110c9825 */ /* 0x002fe200078e020c */
[----:B------:R-:W-:-:S04]  /*03a0*/  IADD3 R17, PT, PT, R3, R17, RZ ;  /* 0x0000001103117210 */ /* 0x000fc80007ffe0ff */
[----:B------:R0:W-:Y:S01]  /*03b0*/  @!P1 STG.E desc[UR6][R12.64], RZ ;  /* 0x000000ff0c009986 */ /* 0x0001e2000c101906 */
[----:B--2---:R-:W-:-:S04]  /*03c0*/  @!P2 IMAD.WIDE R10, R16, 0x4, R10 ;  /* 0x00000004100aa825 */ /* 0x004fc800078e020a */
[C---:B------:R-:W-:Y:S01]  /*03d0*/  IMAD.IADD R16, R3.reuse, 0x1, R16 ;  /* 0x0000000103107824 */ /* 0x040fe200078e0210 */
[----:B------:R0:W-:Y:S01]  /*03e0*/  @!P2 STG.E desc[UR6][R10.64], RZ ;  /* 0x000000ff0a00a986 */ /* 0x0001e2000c101906 */
[----:B---3--:R-:W-:Y:S01]  /*03f0*/  @!P3 IMAD.WIDE R6, R14, 0x4, R6 ;  /* 0x000000040e06b825 */ /* 0x008fe200078e0206 */
[----:B------:R-:W-:-:S04]  /*0400*/  IADD3 R14, PT, PT, R3, R14, RZ ;  /* 0x0000000e030e7210 */ /* 0x000fc80007ffe0ff */
[----:B------:R0:W-:Y:S01]  /*0410*/  @!P3 STG.E desc[UR6][R6.64], RZ ;  /* 0x000000ff0600b986 */ /* 0x0001e2000c101906 */
[----:B------:R-:W-:Y:S05]  /*0420*/  @P0 BRA `(.L_x_13) ;  /* 0xfffffffc00900947 */ /* 0x000fea000383ffff */
[----:B------:R-:W-:-:S07]  /*0430*/  VIADD R3, R15, 0xfffffffe ;  /* 0xfffffffe0f037836 */ /* 0x000fce0000000000 */
.L_x_12:
[----:B------:R-:W-:-:S13]  /*0440*/  ISETP.NE.AND P0, PT, R0, RZ, PT ;  /* 0x000000ff0000720c */ /* 0x000fda0003f05270 */
[----:B------:R-:W-:Y:S05]  /*0450*/  @!P0 EXIT ;  /* 0x000000000000894d */ /* 0x000fea0003800000 */
[----:B0-----:R-:W-:Y:S01]  /*0460*/  IMAD R7, R3, R5, R5 ;  /* 0x0000000503077224 */ /* 0x001fe200078e0205 */
[----:B------:R-:W-:-:S03]  /*0470*/  IADD3 R4, PT, PT, -R0, RZ, RZ ;  /* 0x000000ff00047210 */ /* 0x000fc60007ffe1ff */
[----:B------:R-:W-:-:S07]  /*0480*/  IMAD.IADD R0, R2, 0x1, R7 ;  /* 0x0000000102007824 */ /* 0x000fce00078e0207 */
.L_x_14:
[----:B------:R-:W-:Y:S01]  /*0490*/  IADD3 R3, PT, PT, R3, 0x1, RZ ;  /* 0x0000000103037810 */ /* 0x000fe20007ffe0ff */
[----:B------:R-:W-:-:S03]  /*04a0*/  VIADD R4, R4, 0x1 ;  /* 0x0000000104047836 */ /* 0x000fc60000000000 */
[----:B0-----:R-:W-:Y:S02]  /*04b0*/  VIMNMX R6, PT, PT, R2, R3, !PT ;  /* 0x0000000302067248 */ /* 0x001fe40007fe0100 */
[----:B------:R-:W-:Y:S02]  /*04c0*/  ISETP.NE.AND P1, PT, R4, RZ, PT ;  /* 0x000000ff0400720c */ /* 0x000fe40003f25270 */
[----:B------:R-:W-:-:S13]  /*04d0*/  ISETP.GE.AND P0, PT, R6, R5, PT ;  /* 0x000000050600720c */ /* 0x000fda0003f06270 */
[----:B------:R-:W0:Y:S02]  /*04e0*/  @!P0 LDC.64 R6, c[0x0][0x388] ;  /* 0x0000e200ff068b82 */ /* 0x000e240000000a00 */
[----:B0-----:R-:W-:-:S05]  /*04f0*/  @!P0 IMAD.WIDE R6, R0, 0x4, R6 ;  /* 0x0000000400068825 */ /* 0x001fca00078e0206 */
[----:B------:R0:W-:Y:S01]  /*0500*/  @!P0 STG.E desc[UR6][R6.64], RZ ;  /* 0x000000ff06008986 */ /* 0x0001e2000c101906 */
[----:B------:R-:W-:Y:S05]  /*0510*/  @!P1 EXIT ;  /* 0x000000000000994d */ /* 0x000fea0003800000 */
[----:B------:R-:W-:Y:S01]  /*0520*/  IADD3 R0, PT, PT, R0, R5, RZ ;  /* 0x0000000500007210 */ /* 0x000fe20007ffe0ff */
[----:B------:R-:W-:Y:S06]  /*0530*/  BRA `(.L_x_14) ;  /* 0xfffffffc00d47947 */ /* 0x000fec000383ffff */
.L_x_11:
[----:B------:R-:W-:Y:S01]  /*0540*/  VIADD R6, R4, 0x1 ;  /* 0x0000000104067836 */ /* 0x000fe20000000000 */
[----:B------:R-:W-:-:S04]  /*0550*/  IADD3 R7, PT, PT, R2, R9, RZ ;  /* 0x0000000902077210 */ /* 0x000fc80007ffe0ff */
[----:B------:R-:W-:Y:S02]  /*0560*/  LOP3.LUT R8, R6, 0xfffffff0, RZ, 0xc0, !PT ;  /* 0xfffffff006087812 */ /* 0x000fe400078ec0ff */
[----:B------:R-:W-:Y:S01]  /*0570*/  IADD3 R6, PT, PT, R9, UR4, R18 ;  /* 0x0000000409067c10 */ /* 0x000fe2000fffe012 */
[----:B------:R-:W-:Y:S02]  /*0580*/  UMOV UR4, URZ ;  /* 0x000000ff00047c82 */ /* 0x000fe40008000000 */
[----:B------:R-:W-:-:S07]  /*0590*/  IMAD.MOV R8, RZ, RZ, -R8 ;  /* 0x000000ffff087224 */ /* 0x000fce00078e0a08 */
.L_x_21:
[----:B------:R-:W-:Y:S01]  /*05a0*/  IADD3 R3, PT, PT, R3, 0x1, RZ ;  /* 0x0000000103037810 */ /* 0x000fe20007ffe0ff */
[----:B0-----:R-:W0:Y:S01]  /*05b0*/  LDCU UR5, c[0x0][0x398] ;  /* 0x00007300ff0577ac */ /* 0x001e220008000800 */
[----:B------:R-:W-:Y:S02]  /*05c0*/  BSSY.RECONVERGENT B0, `(.L_x_15) ;  /* 0x0000081000007945 */ /* 0x000fe40003800200 */
[----:B------:R-:W-:Y:S01]  /*05d0*/  VIMNMX R10, PT, PT, R2, R3, !PT ;  /* 0x00000003020a7248 */ /* 0x000fe20007fe0100 */
[----:B------:R-:W-:-:S03]  /*05e0*/  UIADD3 UR4, UPT, UPT, UR4, 0x1, URZ ;  /* 0x0000000104047890 */ /* 0x000fc6000fffe0ff */
[----:B------:R-:W-:Y:S01]  /*05f0*/  ISETP.GE.AND P0, PT, R10, R5, PT ;  /* 0x000000050a00720c */ /* 0x000fe20003f06270 */
[----:B0-----:R-:W-:-:S12]  /*0600*/  UISETP.NE.AND UP0, UPT, UR4, UR5, UPT ;  /* 0x000000050400728c */ /* 0x001fd8000bf05270 */
[----:B------:R-:W-:Y:S05]  /*0610*/  @P0 BRA `(.L_x_16) ;  /* 0x0000000400ec0947 */ /* 0x000fea0003800000 */
[----:B------:R-:W0:Y:S01]  /*0620*/  LDCU.64 UR8, c[0x0][0x390] ;  /* 0x00007200ff0877ac */ /* 0x000e220008000a00 */
[----:B------:R-:W-:Y:S02]  /*0630*/  IMAD.MOV.U32 R21, RZ, RZ, RZ ;  /* 0x000000ffff157224 */ /* 0x000fe400078e00ff */
[----:B------:R-:W-:Y:S01]  /*0640*/  IMAD.MOV.U32 R12, RZ, RZ, R0 ;  /* 0x000000ffff0c7224 */ /* 0x000fe200078e0000 */
[C---:B0-----:R-:W-:Y:S01]  /*0650*/  IADD3 R10, PT, PT, R3.reuse, UR9, RZ ;  /* 0x00000009030a7c10 */ /* 0x041fe2000fffe0ff */
[----:B------:R-:W-:-:S07]  /*0660*/  IMAD R11, R3, UR8, R6 ;  /* 0x00000008030b7c24 */ /* 0x000fce000f8e0206 */
.L_x_20:
[C---:B------:R-:W-:Y:S02]  /*0670*/  ISETP.GE.U32.AND P0, PT, R4.reuse, 0xf, PT ;  /* 0x0000000f0400780c */ /* 0x040fe40003f06070 */
[----:B------:R-:W-:-:S04]  /*0680*/  LOP3.LUT R9, R4, 0xe, RZ, 0xc0, !PT ;  /* 0x0000000e04097812 */ /* 0x000fc800078ec0ff */
[----:B------:R-:W-:Y:S02]  /*0690*/  ISETP.GE.U32.AND P1, PT, R9, 0x7, PT ;  /* 0x000000070900780c */ /* 0x000fe40003f26070 */
[----:B------:R-:W-:-:S05]  /*06a0*/  MOV R9, R0 ;  /* 0x0000000000097202 */ /* 0x000fca0000000f00 */
[----:B------:R-:W-:Y:S06]  /*06b0*/  @!P0 BRA `(.L_x_17) ;  /* 0x0000000000c88947 */ /* 0x000fec0003800000 */
[----:B------:R-:W-:Y:S01]  /*06c0*/  IMAD.IADD R20, R11, 0x1, R12 ;  /* 0x000000010b147824 */ /* 0x000fe200078e020c */
[----:B------:R-:W-:Y:S01]  /*06d0*/  MOV R13, R8 ;  /* 0x00000008000d7202 */ /* 0x000fe20000000f00 */
[----:B------:R-:W-:-:S07]  /*06e0*/  IMAD.MOV.U32 R9, RZ, RZ, R0 ;  /* 0x000000ffff097224 */ /* 0x000fce00078e0000 */
.L_x_18:
[----:B------:R-:W0:Y:S08]  /*06f0*/  LDC.64 R28, c[0x0][0x380] ;  /* 0x0000e000ff1c7b82 */ /* 0x000e300000000a00 */
[----:B------:R-:W1:Y:S01]  /*0700*/  LDC R23, c[0x0][0x390] ;  /* 0x0000e400ff177b82 */ /* 0x000e620000000800 */
[----:B0-----:R-:W-:-:S04]  /*0710*/  IMAD.WIDE R28, R20, 0x4, R28 ;  /* 0x00000004141c7825 */ /* 0x001fc800078e021c */
[C---:B-1----:R-:W-:Y:S02]  /*0720*/  IMAD.WIDE R26, R23.reuse, 0x4, R28 ;  /* 0x00000004171a7825 */ /* 0x042fe400078e021c */
[----:B------:R-:W2:Y:S02]  /*0730*/  LDG.E R28, desc[UR6][R28.64] ;  /* 0x000000061c1c7981 */ /* 0x000ea4000c1e1900 */
[C---:B------:R-:W-:Y:S02]  /*0740*/  IMAD.WIDE R16, R23.reuse, 0x4, R26 ;  /* 0x0000000417107825 */ /* 0x040fe400078e021a */
[----:B------:R-:W2:Y:S02]  /*0750*/  LDG.E R26, desc[UR6][R26.64] ;  /* 0x000000061a1a7981 */ /* 0x000ea4000c1e1900 */
[C---:B------:R-:W-:Y:S02]  /*0760*/  IMAD.WIDE R14, R23.reuse, 0x4, R16 ;  /* 0x00000004170e7825 */ /* 0x040fe400078e0210 */
[----:B------:R-:W3:Y:S02]  /*0770*/  LDG.E R22, desc[UR6][R16.64] ;  /* 0x0000000610167981 */ /* 0x000ee4000c1e1900 */
[----:B------:R-:W-:-:S02]  /*0780*/  IMAD.WIDE R24, R23, 0x4, R14 ;  /* 0x0000000417187825 */ /* 0x000fc400078e020e */
[----:B------:R0:W3:Y:S02]  /*0790*/  LDG.E R27, desc[UR6][R14.64] ;  /* 0x000000060e1b7981 */ /* 0x0000e4000c1e1900 */
[C---:B------:R-:W-:Y:S02]  /*07a0*/  IMAD.WIDE R18, R23.reuse, 0x4, R24 ;  /* 0x0000000417127825 */ /* 0x040fe400078e0218 */
[----:B------:R-:W4:Y:S02]  /*07b0*/  LDG.E R24, desc[UR6][R24.64] ;  /* 0x0000000618187981 */ /* 0x000f24000c1e1900 */
[C---:B0-----:R-:W-:Y:S02]  /*07c0*/  IMAD.WIDE R14, R23.reuse, 0x4, R18 ;  /* 0x00000004170e7825 */ /* 0x041fe400078e0212 */
[----:B------:R0:W4:Y:S02]  /*07d0*/  LDG.E R25, desc[UR6][R18.64] ;  /* 0x0000000612197981 */ /* 0x000124000c1e1900 */
[----:B------:R-:W-:-:S02]  /*07e0*/  IMAD.WIDE R16, R23, 0x4, R14 ;  /* 0x0000000417107825 */ /* 0x000fc400078e020e */
[----:B------:R-:W5:Y:S04]  /*07f0*/  LDG.E R14, desc[UR6][R14.64] ;  /* 0x000000060e0e7981 */ /* 0x000f68000c1e1900 */
[----:B------:R1:W5:Y:S01]  /*0800*/  LDG.E R29, desc[UR6][R16.64] ;  /* 0x00000006101d7981 */ /* 0x000362000c1e1900 */
[----:B0-----:R-:W-:-:S04]  /*0810*/  IMAD.WIDE R18, R23, 0x4, R16 ;  /* 0x0000000417127825 */ /* 0x001fc800078e0210 */
[----:B-1----:R-:W-:Y:S02]  /*0820*/  IMAD.WIDE R16, R23, 0x4, R18 ;  /* 0x0000000417107825 */ /* 0x002fe400078e0212 */
[----:B------:R-:W5:Y:S01]  /*0830*/  LDG.E R18, desc[UR6][R18.64] ;  /* 0x0000000612127981 */ /* 0x000f62000c1e1900 */
[----:B--2---:R-:W-:-:S04]  /*0840*/  IADD3 R26, PT, PT, R26, R28, R21 ;  /* 0x0000001c1a1a7210 */ /* 0x004fc80007ffe015 */
[----:B---3--:R-:W-:Y:S01]  /*0850*/  IADD3 R22, PT, PT, R27, R22, R26 ;  /* 0x000000161b167210 */ /* 0x008fe20007ffe01a */
[----:B------:R-:W-:-:S03]  /*0860*/  IMAD.WIDE R26, R23, 0x4, R16 ;  /* 0x00000004171a7825 */ /* 0x000fc600078e0210 */
[----:B----4-:R-:W-:Y:S01]  /*0870*/  IADD3 R21, PT, PT, R25, R24, R22 ;  /* 0x0000001819157210 */ /* 0x010fe20007ffe016 */
[----:B------:R-:W-:Y:S01]  /*0880*/  IMAD.WIDE R24, R23, 0x4, R26 ;  /* 0x0000000417187825 */ /* 0x000fe200078e021a */
[----:B------:R0:W2:Y:S04]  /*0890*/  LDG.E R22, desc[UR6][R16.64] ;  /* 0x0000000610167981 */ /* 0x0000a8000c1e1900 */
[----:B------:R-:W3:Y:S01]  /*08a0*/  LDG.E R26, desc[UR6][R26.64] ;  /* 0x000000061a1a7981 */ /* 0x000ee2000c1e1900 */
[----:B-----5:R-:W-:Y:S01]  /*08b0*/  IADD3 R21, PT, PT, R29, R14, R21 ;  /* 0x0000000e1d157210 */ /* 0x020fe20007ffe015 */
[C---:B------:R-:W-:Y:S02]  /*08c0*/  IMAD.WIDE R28, R23.reuse, 0x4, R24 ;  /* 0x00000004171c7825 */ /* 0x040fe400078e0218 */
[----:B------:R-:W3:Y:S02]  /*08d0*/  LDG.E R25, desc[UR6][R24.64] ;  /* 0x0000000618197981 */ /* 0x000ee4000c1e1900 */
[----:B------:R-:W-:-:S02]  /*08e0*/  IMAD.WIDE R14, R23, 0x4, R28 ;  /* 0x00000004170e7825 */ /* 0x000fc400078e021c */
[----:B------:R-:W4:Y:S02]  /*08f0*/  LDG.E R28, desc[UR6][R28.64] ;  /* 0x000000061c1c7981 */ /* 0x000f24000c1e1900 */
[C---:B0-----:R-:W-:Y:S02]  /*0900*/  IMAD.WIDE R16, R23.reuse, 0x4, R14 ;  /* 0x0000000417107825 */ /* 0x041fe400078e020e */
[----:B------:R0:W4:Y:S02]  /*0910*/  LDG.E R19, desc[UR6][R14.64] ;  /* 0x000000060e137981 */ /* 0x000124000c1e1900 */
[----:B0-----:R-:W-:Y:S02]  /*0920*/  IMAD.WIDE R14, R23, 0x4, R16 ;  /* 0x00000004170e7825 */ /* 0x001fe400078e0210 */
[----:B------:R-:W5:Y:S04]  /*0930*/  LDG.E R17, desc[UR6][R16.64] ;  /* 0x0000000610117981 */ /* 0x000f68000c1e1900 */
[----:B------:R-:W5:Y:S01]  /*0940*/  LDG.E R14, desc[UR6][R14.64] ;  /* 0x000000060e0e7981 */ /* 0x000f62000c1e1900 */
[----:B------:R-:W-:-:S04]  /*0950*/  IADD3 R13, PT, PT, R13, 0x10, RZ ;  /* 0x000000100d0d7810 */ /* 0x000fc80007ffe0ff */
[----:B------:R-:W-:Y:S01]  /*0960*/  ISETP.NE.AND P0, PT, R13, RZ, PT ;  /* 0x000000ff0d00720c */ /* 0x000fe20003f05270 */
[----:B------:R-:W-:Y:S01]  /*0970*/  VIADD R9, R9, 0x10 ;  /* 0x0000001009097836 */ /* 0x000fe20000000000 */
[----:B------:R-:W-:Y:S02]  /*0980*/  LEA R20, R23, R20, 0x4 ;  /* 0x0000001417147211 */ /* 0x000fe400078e20ff */
[----:B--2---:R-:W-:-:S04]  /*0990*/  IADD3 R18, PT, PT, R22, R18, R21 ;  /* 0x0000001216127210 */ /* 0x004fc80007ffe015 */
[----:B---3--:R-:W-:-:S04]  /*09a0*/  IADD3 R18, PT, PT, R25, R26, R18 ;  /* 0x0000001a19127210 */ /* 0x008fc80007ffe012 */
[----:B----4-:R-:W-:-:S04]  /*09b0*/  IADD3 R18, PT, PT, R19, R28, R18 ;  /* 0x0000001c13127210 */ /* 0x010fc80007ffe012 */
[----:B-----5:R-:W-:Y:S01]  /*09c0*/  IADD3 R21, PT, PT, R14, R17, R18 ;  /* 0x000000110e157210 */ /* 0x020fe20007ffe012 */
[----:B------:R-:W-:Y:S06]  /*09d0*/  @P0 BRA `(.L_x_18) ;  /* 0xfffffffc00440947 */ /* 0x000fec000383ffff */
.L_x_17:
[----:B------:R-:W-:Y:S01]  /*09e0*/  IADD3 R13, PT, PT, R7, R12, RZ ;  /* 0x0000000c070d7210 */ /* 0x000fe20007ffe0ff */
[----:B------:R-:W-:Y:S06]  /*09f0*/  @!P1 BRA `(.L_x_19) ;  /* 0x0000000000649947 */ /* 0x000fec0003800000 */
[----:B------:R-:W0:Y:S01]  /*0a00*/  LDC R20, c[0x0][0x390] ;  /* 0x0000e400ff147b82 */ /* 0x000e220000000800 */
[----:B------:R-:W-:-:S07]  /*0a10*/  IADD3 R14, PT, PT, R10, R9, RZ ;  /* 0x000000090a0e7210 */ /* 0x000fce0007ffe0ff */
[----:B------:R-:W1:Y:S01]  /*0a20*/  LDC.64 R24, c[0x0][0x380] ;  /* 0x0000e000ff187b82 */ /* 0x000e620000000a00 */
[----:B0-----:R-:W-:-:S04]  /*0a30*/  IMAD R15, R14, R20, R13 ;  /* 0x000000140e0f7224 */ /* 0x001fc800078e020d */
[----:B-1----:R-:W-:-:S04]  /*0a40*/  IMAD.WIDE R24, R15, 0x4, R24 ;  /* 0x000000040f187825 */ /* 0x002fc800078e0218 */
[C---:B------:R-:W-:Y:S02]  /*0a50*/  IMAD.WIDE R22, R20.reuse, 0x4, R24 ;  /* 0x0000000414167825 */ /* 0x040fe400078e0218 */
[----:B------:R-:W2:Y:S02]  /*0a60*/  LDG.E R24, desc[UR6][R24.64] ;  /* 0x0000000618187981 */ /* 0x000ea4000c1e1900 */
[C---:B------:R-:W-:Y:S02]  /*0a70*/  IMAD.WIDE R18, R20.reuse, 0x4, R22 ;  /* 0x0000000414127825 */ /* 0x040fe400078e0216 */
[----:B------:R-:W2:Y:S02]  /*0a80*/  LDG.E R22, desc[UR6][R22.64] ;  /* 0x0000000616167981 */ /* 0x000ea4000c1e1900 */
[C---:B------:R-:W-:Y:S02]  /*0a90*/  IMAD.WIDE R16, R20.reuse, 0x4, R18 ;  /* 0x0000000414107825 */ /* 0x040fe400078e0212 */
[----:B------:R-:W3:Y:S02]  /*0aa0*/  LDG.E R18, desc[UR6][R18.64] ;  /* 0x0000000612127981 */ /* 0x000ee4000c1e1900 */
[----:B------:R-:W-:-:S02]  /*0ab0*/  IMAD.WIDE R14, R20, 0x4, R16 ;  /* 0x00000004140e7825 */ /* 0x000fc400078e0210 */
[----:B------:R-:W3:Y:S02]  /*0ac0*/  LDG.E R17, desc[UR6][R16.64] ;  /* 0x0000000610117981 */ /* 0x000ee4000c1e1900 */
[----:B------:R-:W-:-:S04]  /*0ad0*/  IMAD.WIDE R26, R20, 0x4, R14 ;  /* 0x00000004141a7825 */ /* 0x000fc800078e020e */
[C---:B------:R-:W-:Y:S01]  /*0ae0*/  IMAD.WIDE R28, R20.reuse, 0x4, R26 ;  /* 0x00000004141c7825 */ /* 0x040fe200078e021a */
[----:B------:R0:W4:Y:S04]  /*0af0*/  LDG.E R16, desc[UR6][R14.64] ;  /* 0x000000060e107981 */ /* 0x000128000c1e1900 */
[----:B------:R-:W4:Y:S01]  /*0b00*/  LDG.E R26, desc[UR6][R26.64] ;  /* 0x000000061a1a7981 */ /* 0x000f22000c1e1900 */
[----:B0-----:R-:W-:-:S03]  /*0b10*/  IMAD.WIDE R14, R20, 0x4, R28 ;  /* 0x00000004140e7825 */ /* 0x001fc600078e021c */
[----:B------:R-:W5:Y:S04]  /*0b20*/  LDG.E R28, desc[UR6][R28.64] ;  /* 0x000000061c1c7981 */ /* 0x000f68000c1e1900 */
[----:B------:R-:W5:Y:S01]  /*0b30*/  LDG.E R20, desc[UR6][R14.64] ;  /* 0x000000060e147981 */ /* 0x000f62000c1e1900 */
[----:B------:R-:W-:Y:S01]  /*0b40*/  VIADD R9, R9, 0x8 ;  /* 0x0000000809097836 */ /* 0x000fe20000000000 */
[----:B--2---:R-:W-:-:S04]  /*0b50*/  IADD3 R24, PT, PT, R22, R24, R21 ;  /* 0x0000001816187210 */ /* 0x004fc80007ffe015 */
[----:B---3--:R-:W-:-:S04]  /*0b60*/  IADD3 R21, PT, PT, R17, R18, R24 ;  /* 0x0000001211157210 */ /* 0x008fc80007ffe018 */
[----:B----4-:R-:W-:-:S04]  /*0b70*/  IADD3 R21, PT, PT, R26, R16, R21 ;  /* 0x000000101a157210 */ /* 0x010fc80007ffe015 */
[----:B-----5:R-:W-:-:S07]  /*0b80*/  IADD3 R21, PT, PT, R20, R28, R21 ;  /* 0x0000001c14157210 */ /* 0x020fce0007ffe015 */
.L_x_19:
[----:B------:R-:W-:Y:S01]  /*0b90*/  LOP3.LUT R14, R4, 0x6, RZ, 0xc0, !PT ;  /* 0x00000006040e7812 */ /* 0x000fe200078ec0ff */
[----:B------:R-:W0:Y:S03]  /*0ba0*/  LDC.64 R18, c[0x0][0x380] ;  /* 0x0000e000ff127b82 */ /* 0x000e260000000a00 */
[----:B------:R-:W-:-:S05]  /*0bb0*/  ISETP.GE.U32.AND P0, PT, R14, 0x3, PT ;  /* 0x000000030e00780c */ /* 0x000fca0003f06070 */
[----:B------:R-:W1:Y:S08]  /*0bc0*/  LDC.64 R14, c[0x0][0x390] ;  /* 0x0000e400ff0e7b82 */ /* 0x000e700000000a00 */
[----:B------:R-:W2:Y:S01]  /*0bd0*/  @P0 LDC R27, c[0x0][0x390] ;  /* 0x0000e400ff1b0b82 */ /* 0x000ea20000000800 */
[----:B------:R-:W-:Y:S02]  /*0be0*/  @P0 IADD3 R16, PT, PT, R10, R9, RZ ;  /* 0x000000090a100210 */ /* 0x000fe40007ffe0ff */
[----:B------:R-:W-:-:S05]  /*0bf0*/  @P0 IADD3 R9, PT, PT, R9, 0x4, RZ ;  /* 0x0000000409090810 */ /* 0x000fca0007ffe0ff */
[----:B------:R-:W-:Y:S01]  /*0c00*/  IMAD.IADD R9, R10, 0x1, R9 ;  /* 0x000000010a097824 */ /* 0x000fe200078e0209 */
[----:B-1----:R-:W-:-:S03]  /*0c10*/  LOP3.LUT P1, RZ, R15, 0x1, RZ, 0xc0, !PT ;  /* 0x000000010fff7812 */ /* 0x002fc6000782c0ff */
[--C-:B------:R-:W-:Y:S02]  /*0c20*/  IMAD R9, R9, R14, R13.reuse ;  /* 0x0000000e09097224 */ /* 0x100fe400078e020d */
[----:B--2---:R-:W-:-:S04]  /*0c30*/  @P0 IMAD R17, R16, R27, R13 ;  /* 0x0000001b10110224 */ /* 0x004fc800078e020d */
[----:B0-----:R-:W-:-:S04]  /*0c40*/  @P0 IMAD.WIDE R16, R17, 0x4, R18 ;  /* 0x0000000411100825 */ /* 0x001fc800078e0212 */
[----:B------:R-:W-:Y:S01]  /*0c50*/  IMAD.WIDE R18, R9, 0x4, R18 ;  /* 0x0000000409127825 */ /* 0x000fe200078e0212 */
[----:B------:R0:W2:Y:S03]  /*0c60*/  @P0 LDG.E R20, desc[UR6][R16.64] ;  /* 0x0000000610140981 */ /* 0x0000a6000c1e1900 */
[----:B------:R-:W-:-:S04]  /*0c70*/  @P0 IMAD.WIDE R22, R27, 0x4, R16 ;  /* 0x000000041b160825 */ /* 0x000fc800078e0210 */
[C---:B------:R-:W-:Y:S02]  /*0c80*/  @P0 IMAD.WIDE R24, R27.reuse, 0x4, R22 ;  /* 0x000000041b180825 */ /* 0x040fe400078e0216 */
[----:B------:R-:W2:Y:S02]  /*0c90*/  @P0 LDG.E R22, desc[UR6][R22.64] ;  /* 0x0000000616160981 */ /* 0x000ea4000c1e1900 */
[----:B------:R-:W-:Y:S02]  /*0ca0*/  @P0 IMAD.WIDE R26, R27, 0x4, R24 ;  /* 0x000000041b1a0825 */ /* 0x000fe400078e0218 */
[----:B------:R-:W3:Y:S04]  /*0cb0*/  @P0 LDG.E R24, desc[UR6][R24.64] ;  /* 0x0000000618180981 */ /* 0x000ee8000c1e1900 */
[----:B------:R-:W3:Y:S01]  /*0cc0*/  @P0 LDG.E R26, desc[UR6][R26.64] ;  /* 0x000000061a1a0981 */ /* 0x000ee2000c1e1900 */
[----:B------:R-:W-:-:S03]  /*0cd0*/  @P1 IMAD.WIDE R28, R14, 0x4, R18 ;  /* 0x000000040e1c1825 */ /* 0x000fc600078e0212 */
[----:B------:R-:W4:Y:S01]  /*0ce0*/  LDG.E R18, desc[UR6][R18.64] ;  /* 0x0000000612127981 */ /* 0x000f22000c1e1900 */
[----:B0-----:R-:W-:-:S03]  /*0cf0*/  @P1 IMAD.WIDE R16, R14, 0x4, R28 ;  /* 0x000000040e101825 */ /* 0x001fc600078e021c */
[----:B------:R-:W5:Y:S04]  /*0d00*/  @P1 LDG.E R28, desc[UR6][R28.64] ;  /* 0x000000061c1c1981 */ /* 0x000f68000c1e1900 */
[----:B------:R-:W5:Y:S01]  /*0d10*/  @P1 LDG.E R9, desc[UR6][R16.64] ;  /* 0x0000000610091981 */ /* 0x000f62000c1e1900 */
[----:B--2---:R-:W-:-:S04]  /*0d20*/  @P0 IADD3 R13, PT, PT, R22, R20, R21 ;  /* 0x00000014160d0210 */ /* 0x004fc80007ffe015 */
[----:B---3--:R-:W-:Y:S02]  /*0d30*/  @P0 IADD3 R21, PT, PT, R26, R24, R13 ;  /* 0x000000181a150210 */ /* 0x008fe40007ffe00d */
[----:B------:R-:W-:Y:S02]  /*0d40*/  ISETP.NE.AND P0, PT, R12, R15, PT ;  /* 0x0000000f0c00720c */ /* 0x000fe40003f05270 */
[----:B----4-:R-:W-:Y:S02]  /*0d50*/  IADD3 R21, PT, PT, R18, R21, RZ ;  /* 0x0000001512157210 */ /* 0x010fe40007ffe0ff */
[----:B------:R-:W-:Y:S02]  /*0d60*/  IADD3 R12, PT, PT, R12, 0x1, RZ ;  /* 0x000000010c0c7810 */ /* 0x000fe40007ffe0ff */
[----:B-----5:R-:W-:-:S07]  /*0d70*/  @P1 IADD3 R21, PT, PT, R9, R28, R21 ;  /* 0x0000001c09151210 */ /* 0x020fce0007ffe015 */
[----:B------:R-:W-:Y:S05]  /*0d80*/  @P0 BRA `(.L_x_20) ;  /* 0xfffffff800380947 */ /* 0x000fea000383ffff */
[----:B------:R-:W0:Y:S01]  /*0d90*/  LDC.64 R10, c[0x0][0x388] ;  /* 0x0000e200ff0a7b82 */ /* 0x000e220000000a00 */
[----:B------:R-:W-:-:S04]  /*0da0*/  IMAD R9, R3, R5, R2 ;  /* 0x0000000503097224 */ /* 0x000fc800078e0202 */
[----:B0-----:R-:W-:-:S05]  /*0db0*/  IMAD.WIDE R10, R9, 0x4, R10 ;  /* 0x00000004090a7825 */ /* 0x001fca00078e020a */
[----:B------:R0:W-:Y:S02]  /*0dc0*/  STG.E desc[UR6][R10.64], R21 ;  /* 0x000000150a007986 */ /* 0x0001e4000c101906 */
.L_x_16:
[----:B------:R-:W-:Y:S05]  /*0dd0*/  BSYNC.RECONVERGENT B0 ;  /* 0x0000000000007941 */ /* 0x000fea0003800200 */
.L_x_15:
[----:B------:R-:W-:Y:S05]  /*0de0*/  BRA.U UP0, `(.L_x_21) ;  /* 0xfffffff500ec7547 */ /* 0x000fea000b83ffff */
[----:B------:R-:W-:Y:S05]  /*0df0*/  EXIT ;  /* 0x000000000000794d */ /* 0x000fea0003800000 */
.L_x_22:
        /* <DEDUP_REMOVED lines=16> */
.L_x_24:


//--------------------- .nv.shared._Z15calculateSharedPiS_iii --------------------------
	.section	.nv.shared._Z15calculateSharedPiS_iii,"aw",@nobits
	.sectionflags	@""
	.align	4
.nv.shared._Z15calculateSharedPiS_iii:
	.zero		14020


//--------------------- .nv.shared.reserved.0     --------------------------
	.section	.nv.shared.reserved.0,"aw",@nobits
	.weak		__nv_reservedSMEM_offset_0_alias
	.size		__nv_reservedSMEM_offset_0_alias, 0, 64
	.other		__nv_reservedSMEM_offset_0_alias,@"STO_CUDA_RESERVED_SHARED STV_DEFAULT"
__nv_reservedSMEM_offset_0_alias:
	.zero		0
	.zero		64


//--------------------- .nv.constant0._Z15calculateSharedPiS_iii --------------------------
	.section	.nv.constant0._Z15calculateSharedPiS_iii,"a",@progbits
	.sectionflags	@""
	.align	4
.nv.constant0._Z15calculateSharedPiS_iii:
	.zero		924


//--------------------- .nv.constant0._Z15calculateGlobalPiS_iii --------------------------
	.section	.nv.constant0._Z15calculateGlobalPiS_iii,"a",@progbits
	.sectionflags	@""
	.align	4
.nv.constant0._Z15calculateGlobalPiS_iii:
	.zero		924


//--------------------- SYMBOLS --------------------------

	.type		.nv.reservedSmem.offset0,@object
	.size		.nv.reservedSmem.offset0,0x4
	.type		.nv.reservedSmem.cap,@object
	.size		.nv.reservedSmem.cap,0x4
